//
// Generated by NVIDIA NVVM Compiler
//
// Compiler Build ID: CL-36424714
// Cuda compilation tools, release 13.0, V13.0.88
// Based on NVVM 20.0.0
//

.version 9.0
.target sm_100
.address_size 64

	// .globl	_Z13volatile_nodePV4NodejjPj

.visible .entry _Z13volatile_nodePV4NodejjPj(
	.param .u64 .ptr .align 1 _Z13volatile_nodePV4NodejjPj_param_0,
	.param .u32 _Z13volatile_nodePV4NodejjPj_param_1,
	.param .u32 _Z13volatile_nodePV4NodejjPj_param_2,
	.param .u64 .ptr .align 1 _Z13volatile_nodePV4NodejjPj_param_3
)
{
	.reg .pred 	%p<6>;
	.reg .b32 	%r<22>;
	.reg .b32 	%f<4>;
	.reg .b64 	%rd<19>;

	ld.param.u64 	%rd4, [_Z13volatile_nodePV4NodejjPj_param_0];
	ld.param.u32 	%r9, [_Z13volatile_nodePV4NodejjPj_param_1];
	ld.param.u32 	%r10, [_Z13volatile_nodePV4NodejjPj_param_2];
	ld.param.u64 	%rd5, [_Z13volatile_nodePV4NodejjPj_param_3];
	cvta.to.global.u64 	%rd1, %rd4;
	cvta.to.global.u64 	%rd2, %rd5;
	mov.u32 	%r11, %tid.x;
	mov.u32 	%r12, %ctaid.x;
	mov.u32 	%r1, %ntid.x;
	mad.lo.s32 	%r13, %r12, %r1, %r11;
	add.s32 	%r20, %r13, %r10;
	setp.ge.u32 	%p1, %r20, %r9;
	@%p1 bra 	$L__BB0_6;
	mov.u32 	%r14, %nctaid.x;
	mul.lo.s32 	%r3, %r1, %r14;
$L__BB0_2:
	mul.wide.s32 	%rd6, %r20, 4;
	add.s64 	%rd7, %rd2, %rd6;
	mov.b32 	%r15, 2;
	st.global.u32 	[%rd7], %r15;
	mul.wide.s32 	%rd8, %r20, 20;
	add.s64 	%rd9, %rd1, %rd8;
	ld.volatile.global.u32 	%r21, [%rd9+8];
	mul.wide.s32 	%rd10, %r21, 4;
	add.s64 	%rd11, %rd2, %rd10;
	atom.global.add.u32 	%r16, [%rd11], 1;
	setp.eq.s32 	%p2, %r16, 0;
	@%p2 bra 	$L__BB0_5;
$L__BB0_3:
	mul.wide.s32 	%rd12, %r21, 20;
	add.s64 	%rd3, %rd1, %rd12;
	ld.volatile.global.u32 	%r17, [%rd3];
	ld.volatile.global.u32 	%r18, [%rd3+4];
	mul.wide.s32 	%rd13, %r17, 20;
	add.s64 	%rd14, %rd1, %rd13;
	ld.volatile.global.f32 	%f1, [%rd14+16];
	mul.wide.s32 	%rd15, %r18, 20;
	add.s64 	%rd16, %rd1, %rd15;
	ld.volatile.global.f32 	%f2, [%rd16+16];
	min.f32 	%f3, %f1, %f2;
	st.volatile.global.f32 	[%rd3+16], %f3;
	setp.eq.s32 	%p3, %r21, 0;
	@%p3 bra 	$L__BB0_6;
	membar.gl;
	ld.volatile.global.u32 	%r21, [%rd3+8];
	mul.wide.s32 	%rd17, %r21, 4;
	add.s64 	%rd18, %rd2, %rd17;
	atom.global.add.u32 	%r19, [%rd18], 1;
	setp.ne.s32 	%p4, %r19, 0;
	@%p4 bra 	$L__BB0_3;
$L__BB0_5:
	add.s32 	%r20, %r20, %r3;
	setp.lt.u32 	%p5, %r20, %r9;
	@%p5 bra 	$L__BB0_2;
$L__BB0_6:
	ret;

}
	// .globl	_Z22separate_volatile_dataPK10NodeNoDataPVfjjPj
.visible .entry _Z22separate_volatile_dataPK10NodeNoDataPVfjjPj(
	.param .u64 .ptr .align 1 _Z22separate_volatile_dataPK10NodeNoDataPVfjjPj_param_0,
	.param .u64 .ptr .align 1 _Z22separate_volatile_dataPK10NodeNoDataPVfjjPj_param_1,
	.param .u32 _Z22separate_volatile_dataPK10NodeNoDataPVfjjPj_param_2,
	.param .u32 _Z22separate_volatile_dataPK10NodeNoDataPVfjjPj_param_3,
	.param .u64 .ptr .align 1 _Z22separate_volatile_dataPK10NodeNoDataPVfjjPj_param_4
)
{
	.reg .pred 	%p<6>;
	.reg .b32 	%r<22>;
	.reg .b32 	%f<4>;
	.reg .b64 	%rd<23>;

	ld.param.u64 	%rd6, [_Z22separate_volatile_dataPK10NodeNoDataPVfjjPj_param_0];
	ld.param.u64 	%rd5, [_Z22separate_volatile_dataPK10NodeNoDataPVfjjPj_param_1];
	ld.param.u32 	%r9, [_Z22separate_volatile_dataPK10NodeNoDataPVfjjPj_param_2];
	ld.param.u32 	%r10, [_Z22separate_volatile_dataPK10NodeNoDataPVfjjPj_param_3];
	ld.param.u64 	%rd7, [_Z22separate_volatile_dataPK10NodeNoDataPVfjjPj_param_4];
	cvta.to.global.u64 	%rd1, %rd6;
	cvta.to.global.u64 	%rd2, %rd7;
	mov.u32 	%r11, %tid.x;
	mov.u32 	%r12, %ctaid.x;
	mov.u32 	%r1, %ntid.x;
	mad.lo.s32 	%r13, %r12, %r1, %r11;
	add.s32 	%r20, %r13, %r10;
	setp.ge.u32 	%p1, %r20, %r9;
	@%p1 bra 	$L__BB1_6;
	cvta.to.global.u64 	%rd3, %rd5;
	mov.u32 	%r14, %nctaid.x;
	mul.lo.s32 	%r3, %r1, %r14;
$L__BB1_2:
	mul.wide.s32 	%rd8, %r20, 4;
	add.s64 	%rd9, %rd2, %rd8;
	mov.b32 	%r15, 2;
	st.global.u32 	[%rd9], %r15;
	mul.wide.s32 	%rd10, %r20, 16;
	add.s64 	%rd11, %rd1, %rd10;
	ld.global.u32 	%r21, [%rd11+8];
	mul.wide.s32 	%rd12, %r21, 4;
	add.s64 	%rd13, %rd2, %rd12;
	atom.global.add.u32 	%r16, [%rd13], 1;
	setp.eq.s32 	%p2, %r16, 0;
	@%p2 bra 	$L__BB1_5;
$L__BB1_3:
	mul.wide.s32 	%rd14, %r21, 16;
	add.s64 	%rd4, %rd1, %rd14;
	ld.global.u32 	%r17, [%rd4];
	ld.global.u32 	%r18, [%rd4+4];
	mul.wide.s32 	%rd15, %r17, 4;
	add.s64 	%rd16, %rd3, %rd15;
	ld.volatile.global.f32 	%f1, [%rd16];
	mul.wide.s32 	%rd17, %r18, 4;
	add.s64 	%rd18, %rd3, %rd17;
	ld.volatile.global.f32 	%f2, [%rd18];
	min.f32 	%f3, %f1, %f2;
	mul.wide.s32 	%rd19, %r21, 4;
	add.s64 	%rd20, %rd3, %rd19;
	st.volatile.global.f32 	[%rd20], %f3;
	setp.eq.s32 	%p3, %r21, 0;
	@%p3 bra 	$L__BB1_6;
	membar.gl;
	ld.global.u32 	%r21, [%rd4+8];
	mul.wide.s32 	%rd21, %r21, 4;
	add.s64 	%rd22, %rd2, %rd21;
	atom.global.add.u32 	%r19, [%rd22], 1;
	setp.ne.s32 	%p4, %r19, 0;
	@%p4 bra 	$L__BB1_3;
$L__BB1_5:
	add.s32 	%r20, %r20, %r3;
	setp.lt.u32 	%p5, %r20, %r9;
	@%p5 bra 	$L__BB1_2;
$L__BB1_6:
	ret;

}
	// .globl	_Z11atomic_readP4NodejjPj
.visible .entry _Z11atomic_readP4NodejjPj(
	.param .u64 .ptr .align 1 _Z11atomic_readP4NodejjPj_param_0,
	.param .u32 _Z11atomic_readP4NodejjPj_param_1,
	.param .u32 _Z11atomic_readP4NodejjPj_param_2,
	.param .u64 .ptr .align 1 _Z11atomic_readP4NodejjPj_param_3
)
{
	.reg .pred 	%p<6>;
	.reg .b32 	%r<22>;
	.reg .b32 	%f<4>;
	.reg .b64 	%rd<19>;

	ld.param.u64 	%rd4, [_Z11atomic_readP4NodejjPj_param_0];
	ld.param.u32 	%r9, [_Z11atomic_readP4NodejjPj_param_1];
	ld.param.u32 	%r10, [_Z11atomic_readP4NodejjPj_param_2];
	ld.param.u64 	%rd5, [_Z11atomic_readP4NodejjPj_param_3];
	cvta.to.global.u64 	%rd1, %rd4;
	cvta.to.global.u64 	%rd2, %rd5;
	mov.u32 	%r11, %tid.x;
	mov.u32 	%r12, %ctaid.x;
	mov.u32 	%r1, %ntid.x;
	mad.lo.s32 	%r13, %r12, %r1, %r11;
	add.s32 	%r20, %r13, %r10;
	setp.ge.u32 	%p1, %r20, %r9;
	@%p1 bra 	$L__BB2_6;
	mov.u32 	%r14, %nctaid.x;
	mul.lo.s32 	%r3, %r1, %r14;
$L__BB2_2:
	mul.wide.s32 	%rd6, %r20, 4;
	add.s64 	%rd7, %rd2, %rd6;
	mov.b32 	%r15, 2;
	st.global.u32 	[%rd7], %r15;
	mul.wide.s32 	%rd8, %r20, 20;
	add.s64 	%rd9, %rd1, %rd8;
	ld.global.u32 	%r21, [%rd9+8];
	mul.wide.s32 	%rd10, %r21, 4;
	add.s64 	%rd11, %rd2, %rd10;
	atom.global.add.u32 	%r16, [%rd11], 1;
	setp.eq.s32 	%p2, %r16, 0;
	@%p2 bra 	$L__BB2_5;
$L__BB2_3:
	mul.wide.s32 	%rd12, %r21, 20;
	add.s64 	%rd3, %rd1, %rd12;
	ld.global.u32 	%r17, [%rd3];
	ld.global.u32 	%r18, [%rd3+4];
	mul.wide.s32 	%rd13, %r17, 20;
	add.s64 	%rd14, %rd1, %rd13;
	atom.global.add.f32 	%f1, [%rd14+16], 0f00000000;
	mul.wide.s32 	%rd15, %r18, 20;
	add.s64 	%rd16, %rd1, %rd15;
	atom.global.add.f32 	%f2, [%rd16+16], 0f00000000;
	min.f32 	%f3, %f1, %f2;
	st.global.f32 	[%rd3+16], %f3;
	setp.eq.s32 	%p3, %r21, 0;
	@%p3 bra 	$L__BB2_6;
	membar.gl;
	ld.global.u32 	%r21, [%rd3+8];
	mul.wide.s32 	%rd17, %r21, 4;
	add.s64 	%rd18, %rd2, %rd17;
	atom.global.add.u32 	%r19, [%rd18], 1;
	setp.ne.s32 	%p4, %r19, 0;
	@%p4 bra 	$L__BB2_3;
$L__BB2_5:
	add.s32 	%r20, %r20, %r3;
	setp.lt.u32 	%p5, %r20, %r9;
	@%p5 bra 	$L__BB2_2;
$L__BB2_6:
	ret;

}
	// .globl	_Z23atomic_read_conditionalP4NodejjPj
.visible .entry _Z23atomic_read_conditionalP4NodejjPj(
	.param .u64 .ptr .align 1 _Z23atomic_read_conditionalP4NodejjPj_param_0,
	.param .u32 _Z23atomic_read_conditionalP4NodejjPj_param_1,
	.param .u32 _Z23atomic_read_conditionalP4NodejjPj_param_2,
	.param .u64 .ptr .align 1 _Z23atomic_read_conditionalP4NodejjPj_param_3
)
{
	.reg .pred 	%p<8>;
	.reg .b32 	%r<22>;
	.reg .b32 	%f<10>;
	.reg .b64 	%rd<21>;

	ld.param.u64 	%rd6, [_Z23atomic_read_conditionalP4NodejjPj_param_0];
	ld.param.u32 	%r9, [_Z23atomic_read_conditionalP4NodejjPj_param_1];
	ld.param.u32 	%r10, [_Z23atomic_read_conditionalP4NodejjPj_param_2];
	ld.param.u64 	%rd7, [_Z23atomic_read_conditionalP4NodejjPj_param_3];
	cvta.to.global.u64 	%rd1, %rd6;
	cvta.to.global.u64 	%rd2, %rd7;
	mov.u32 	%r11, %tid.x;
	mov.u32 	%r12, %ctaid.x;
	mov.u32 	%r1, %ntid.x;
	mad.lo.s32 	%r13, %r12, %r1, %r11;
	add.s32 	%r20, %r13, %r10;
	setp.ge.u32 	%p1, %r20, %r9;
	@%p1 bra 	$L__BB3_10;
	mov.u32 	%r14, %nctaid.x;
	mul.lo.s32 	%r3, %r1, %r14;
$L__BB3_2:
	mul.wide.s32 	%rd8, %r20, 4;
	add.s64 	%rd9, %rd2, %rd8;
	mov.b32 	%r15, 2;
	st.global.u32 	[%rd9], %r15;
	mul.wide.s32 	%rd10, %r20, 20;
	add.s64 	%rd11, %rd1, %rd10;
	ld.global.u32 	%r21, [%rd11+8];
	mul.wide.s32 	%rd12, %r21, 4;
	add.s64 	%rd13, %rd2, %rd12;
	atom.global.add.u32 	%r16, [%rd13], 1;
	setp.eq.s32 	%p2, %r16, 0;
	@%p2 bra 	$L__BB3_9;
$L__BB3_3:
	mul.wide.s32 	%rd14, %r21, 20;
	add.s64 	%rd3, %rd1, %rd14;
	ld.global.u32 	%r17, [%rd3];
	ld.global.u32 	%r18, [%rd3+4];
	mul.wide.s32 	%rd15, %r17, 20;
	add.s64 	%rd16, %rd1, %rd15;
	add.s64 	%rd4, %rd16, 16;
	ld.global.f32 	%f8, [%rd16+16];
	mul.wide.s32 	%rd17, %r18, 20;
	add.s64 	%rd18, %rd1, %rd17;
	add.s64 	%rd5, %rd18, 16;
	ld.global.f32 	%f9, [%rd18+16];
	setp.neu.f32 	%p3, %f8, 0f00000000;
	@%p3 bra 	$L__BB3_5;
	atom.global.add.f32 	%f8, [%rd4], 0f00000000;
$L__BB3_5:
	setp.neu.f32 	%p4, %f9, 0f00000000;
	@%p4 bra 	$L__BB3_7;
	atom.global.add.f32 	%f9, [%rd5], 0f00000000;
$L__BB3_7:
	min.f32 	%f7, %f8, %f9;
	st.global.f32 	[%rd3+16], %f7;
	setp.eq.s32 	%p5, %r21, 0;
	@%p5 bra 	$L__BB3_10;
	membar.gl;
	ld.global.u32 	%r21, [%rd3+8];
	mul.wide.s32 	%rd19, %r21, 4;
	add.s64 	%rd20, %rd2, %rd19;
	atom.global.add.u32 	%r19, [%rd20], 1;
	setp.ne.s32 	%p6, %r19, 0;
	@%p6 bra 	$L__BB3_3;
$L__BB3_9:
	add.s32 	%r20, %r20, %r3;
	setp.lt.u32 	%p7, %r20, %r9;
	@%p7 bra 	$L__BB3_2;
$L__BB3_10:
	ret;

}
	// .globl	_Z8asm_readP4NodejjPj
.visible .entry _Z8asm_readP4NodejjPj(
	.param .u64 .ptr .align 1 _Z8asm_readP4NodejjPj_param_0,
	.param .u32 _Z8asm_readP4NodejjPj_param_1,
	.param .u32 _Z8asm_readP4NodejjPj_param_2,
	.param .u64 .ptr .align 1 _Z8asm_readP4NodejjPj_param_3
)
{
	.reg .pred 	%p<6>;
	.reg .b32 	%r<22>;
	.reg .b32 	%f<4>;
	.reg .b64 	%rd<21>;

	ld.param.u64 	%rd4, [_Z8asm_readP4NodejjPj_param_0];
	ld.param.u32 	%r9, [_Z8asm_readP4NodejjPj_param_1];
	ld.param.u32 	%r10, [_Z8asm_readP4NodejjPj_param_2];
	ld.param.u64 	%rd5, [_Z8asm_readP4NodejjPj_param_3];
	cvta.to.global.u64 	%rd1, %rd4;
	cvta.to.global.u64 	%rd2, %rd5;
	mov.u32 	%r11, %tid.x;
	mov.u32 	%r12, %ctaid.x;
	mov.u32 	%r1, %ntid.x;
	mad.lo.s32 	%r13, %r12, %r1, %r11;
	add.s32 	%r20, %r13, %r10;
	setp.ge.u32 	%p1, %r20, %r9;
	@%p1 bra 	$L__BB4_6;
	mov.u32 	%r14, %nctaid.x;
	mul.lo.s32 	%r3, %r1, %r14;
$L__BB4_2:
	mul.wide.s32 	%rd6, %r20, 4;
	add.s64 	%rd7, %rd2, %rd6;
	mov.b32 	%r15, 2;
	st.global.u32 	[%rd7], %r15;
	mul.wide.s32 	%rd8, %r20, 20;
	add.s64 	%rd9, %rd1, %rd8;
	ld.global.u32 	%r21, [%rd9+8];
	mul.wide.s32 	%rd10, %r21, 4;
	add.s64 	%rd11, %rd2, %rd10;
	atom.global.add.u32 	%r16, [%rd11], 1;
	setp.eq.s32 	%p2, %r16, 0;
	@%p2 bra 	$L__BB4_5;
$L__BB4_3:
	mul.wide.s32 	%rd14, %r21, 20;
	add.s64 	%rd3, %rd1, %rd14;
	ld.global.u32 	%r17, [%rd3];
	ld.global.u32 	%r18, [%rd3+4];
	mul.wide.s32 	%rd15, %r17, 20;
	add.s64 	%rd16, %rd4, %rd15;
	add.s64 	%rd12, %rd16, 16;
	// begin inline asm
	ld.global.cg.f32 %f1, [%rd12];
	// end inline asm
	mul.wide.s32 	%rd17, %r18, 20;
	add.s64 	%rd18, %rd4, %rd17;
	add.s64 	%rd13, %rd18, 16;
	// begin inline asm
	ld.global.cg.f32 %f2, [%rd13];
	// end inline asm
	min.f32 	%f3, %f1, %f2;
	st.global.f32 	[%rd3+16], %f3;
	setp.eq.s32 	%p3, %r21, 0;
	@%p3 bra 	$L__BB4_6;
	membar.gl;
	ld.global.u32 	%r21, [%rd3+8];
	mul.wide.s32 	%rd19, %r21, 4;
	add.s64 	%rd20, %rd2, %rd19;
	atom.global.add.u32 	%r19, [%rd20], 1;
	setp.ne.s32 	%p4, %r19, 0;
	@%p4 bra 	$L__BB4_3;
$L__BB4_5:
	add.s32 	%r20, %r20, %r3;
	setp.lt.u32 	%p5, %r20, %r9;
	@%p5 bra 	$L__BB4_2;
$L__BB4_6:
	ret;

}
	// .globl	_Z20asm_read_conditionalP4NodejjPj
.visible .entry _Z20asm_read_conditionalP4NodejjPj(
	.param .u64 .ptr .align 1 _Z20asm_read_conditionalP4NodejjPj_param_0,
	.param .u32 _Z20asm_read_conditionalP4NodejjPj_param_1,
	.param .u32 _Z20asm_read_conditionalP4NodejjPj_param_2,
	.param .u64 .ptr .align 1 _Z20asm_read_conditionalP4NodejjPj_param_3
)
{
	.reg .pred 	%p<8>;
	.reg .b32 	%r<22>;
	.reg .b32 	%f<12>;
	.reg .b64 	%rd<25>;

	ld.param.u64 	%rd4, [_Z20asm_read_conditionalP4NodejjPj_param_0];
	ld.param.u32 	%r11, [_Z20asm_read_conditionalP4NodejjPj_param_1];
	ld.param.u32 	%r12, [_Z20asm_read_conditionalP4NodejjPj_param_2];
	ld.param.u64 	%rd5, [_Z20asm_read_conditionalP4NodejjPj_param_3];
	cvta.to.global.u64 	%rd1, %rd4;
	cvta.to.global.u64 	%rd2, %rd5;
	mov.u32 	%r13, %tid.x;
	mov.u32 	%r14, %ctaid.x;
	mov.u32 	%r1, %ntid.x;
	mad.lo.s32 	%r15, %r14, %r1, %r13;
	add.s32 	%r20, %r15, %r12;
	setp.ge.u32 	%p1, %r20, %r11;
	@%p1 bra 	$L__BB5_10;
	mov.u32 	%r16, %nctaid.x;
	mul.lo.s32 	%r3, %r1, %r16;
$L__BB5_2:
	mul.wide.s32 	%rd6, %r20, 4;
	add.s64 	%rd7, %rd2, %rd6;
	mov.b32 	%r17, 2;
	st.global.u32 	[%rd7], %r17;
	mul.wide.s32 	%rd8, %r20, 20;
	add.s64 	%rd9, %rd1, %rd8;
	ld.global.u32 	%r21, [%rd9+8];
	mul.wide.s32 	%rd10, %r21, 4;
	add.s64 	%rd11, %rd2, %rd10;
	atom.global.add.u32 	%r18, [%rd11], 1;
	setp.eq.s32 	%p2, %r18, 0;
	@%p2 bra 	$L__BB5_9;
$L__BB5_3:
	mul.wide.s32 	%rd12, %r21, 20;
	add.s64 	%rd3, %rd1, %rd12;
	ld.global.u32 	%r7, [%rd3];
	ld.global.u32 	%r8, [%rd3+4];
	mul.wide.s32 	%rd13, %r7, 20;
	add.s64 	%rd14, %rd1, %rd13;
	ld.global.f32 	%f10, [%rd14+16];
	mul.wide.s32 	%rd15, %r8, 20;
	add.s64 	%rd16, %rd1, %rd15;
	ld.global.f32 	%f11, [%rd16+16];
	setp.neu.f32 	%p3, %f10, 0f00000000;
	@%p3 bra 	$L__BB5_5;
	add.s64 	%rd19, %rd4, %rd13;
	add.s64 	%rd17, %rd19, 16;
	// begin inline asm
	ld.global.cg.f32 %f10, [%rd17];
	// end inline asm
$L__BB5_5:
	setp.neu.f32 	%p4, %f11, 0f00000000;
	@%p4 bra 	$L__BB5_7;
	add.s64 	%rd22, %rd4, %rd15;
	add.s64 	%rd20, %rd22, 16;
	// begin inline asm
	ld.global.cg.f32 %f11, [%rd20];
	// end inline asm
$L__BB5_7:
	min.f32 	%f9, %f10, %f11;
	st.global.f32 	[%rd3+16], %f9;
	setp.eq.s32 	%p5, %r21, 0;
	@%p5 bra 	$L__BB5_10;
	membar.gl;
	ld.global.u32 	%r21, [%rd3+8];
	mul.wide.s32 	%rd23, %r21, 4;
	add.s64 	%rd24, %rd2, %rd23;
	atom.global.add.u32 	%r19, [%rd24], 1;
	setp.ne.s32 	%p6, %r19, 0;
	@%p6 bra 	$L__BB5_3;
$L__BB5_9:
	add.s32 	%r20, %r20, %r3;
	setp.lt.u32 	%p7, %r20, %r11;
	@%p7 bra 	$L__BB5_2;
$L__BB5_10:
	ret;

}
	// .globl	_Z17separate_asm_readPK10NodeNoDataPfjjPj
.visible .entry _Z17separate_asm_readPK10NodeNoDataPfjjPj(
	.param .u64 .ptr .align 1 _Z17separate_asm_readPK10NodeNoDataPfjjPj_param_0,
	.param .u64 .ptr .align 1 _Z17separate_asm_readPK10NodeNoDataPfjjPj_param_1,
	.param .u32 _Z17separate_asm_readPK10NodeNoDataPfjjPj_param_2,
	.param .u32 _Z17separate_asm_readPK10NodeNoDataPfjjPj_param_3,
	.param .u64 .ptr .align 1 _Z17separate_asm_readPK10NodeNoDataPfjjPj_param_4
)
{
	.reg .pred 	%p<6>;
	.reg .b32 	%r<22>;
	.reg .b32 	%f<4>;
	.reg .b64 	%rd<23>;

	ld.param.u64 	%rd6, [_Z17separate_asm_readPK10NodeNoDataPfjjPj_param_0];
	ld.param.u64 	%rd5, [_Z17separate_asm_readPK10NodeNoDataPfjjPj_param_1];
	ld.param.u32 	%r9, [_Z17separate_asm_readPK10NodeNoDataPfjjPj_param_2];
	ld.param.u32 	%r10, [_Z17separate_asm_readPK10NodeNoDataPfjjPj_param_3];
	ld.param.u64 	%rd7, [_Z17separate_asm_readPK10NodeNoDataPfjjPj_param_4];
	cvta.to.global.u64 	%rd1, %rd6;
	cvta.to.global.u64 	%rd2, %rd7;
	mov.u32 	%r11, %tid.x;
	mov.u32 	%r12, %ctaid.x;
	mov.u32 	%r1, %ntid.x;
	mad.lo.s32 	%r13, %r12, %r1, %r11;
	add.s32 	%r20, %r13, %r10;
	setp.ge.u32 	%p1, %r20, %r9;
	@%p1 bra 	$L__BB6_6;
	mov.u32 	%r14, %nctaid.x;
	mul.lo.s32 	%r3, %r1, %r14;
	cvta.to.global.u64 	%rd3, %rd5;
$L__BB6_2:
	mul.wide.s32 	%rd8, %r20, 4;
	add.s64 	%rd9, %rd2, %rd8;
	mov.b32 	%r15, 2;
	st.global.u32 	[%rd9], %r15;
	mul.wide.s32 	%rd10, %r20, 16;
	add.s64 	%rd11, %rd1, %rd10;
	ld.global.u32 	%r21, [%rd11+8];
	mul.wide.s32 	%rd12, %r21, 4;
	add.s64 	%rd13, %rd2, %rd12;
	atom.global.add.u32 	%r16, [%rd13], 1;
	setp.eq.s32 	%p2, %r16, 0;
	@%p2 bra 	$L__BB6_5;
$L__BB6_3:
	mul.wide.s32 	%rd16, %r21, 16;
	add.s64 	%rd4, %rd1, %rd16;
	ld.global.u32 	%r17, [%rd4];
	ld.global.u32 	%r18, [%rd4+4];
	mul.wide.s32 	%rd17, %r17, 4;
	add.s64 	%rd14, %rd5, %rd17;
	// begin inline asm
	ld.global.cg.f32 %f1, [%rd14];
	// end inline asm
	mul.wide.s32 	%rd18, %r18, 4;
	add.s64 	%rd15, %rd5, %rd18;
	// begin inline asm
	ld.global.cg.f32 %f2, [%rd15];
	// end inline asm
	min.f32 	%f3, %f1, %f2;
	mul.wide.s32 	%rd19, %r21, 4;
	add.s64 	%rd20, %rd3, %rd19;
	st.global.f32 	[%rd20], %f3;
	setp.eq.s32 	%p3, %r21, 0;
	@%p3 bra 	$L__BB6_6;
	membar.gl;
	ld.global.u32 	%r21, [%rd4+8];
	mul.wide.s32 	%rd21, %r21, 4;
	add.s64 	%rd22, %rd2, %rd21;
	atom.global.add.u32 	%r19, [%rd22], 1;
	setp.ne.s32 	%p4, %r19, 0;
	@%p4 bra 	$L__BB6_3;
$L__BB6_5:
	add.s32 	%r20, %r20, %r3;
	setp.lt.u32 	%p5, %r20, %r9;
	@%p5 bra 	$L__BB6_2;
$L__BB6_6:
	ret;

}
	// .globl	_Z29separate_asm_read_conditionalPK10NodeNoDataPfjjPj
.visible .entry _Z29separate_asm_read_conditionalPK10NodeNoDataPfjjPj(
	.param .u64 .ptr .align 1 _Z29separate_asm_read_conditionalPK10NodeNoDataPfjjPj_param_0,
	.param .u64 .ptr .align 1 _Z29separate_asm_read_conditionalPK10NodeNoDataPfjjPj_param_1,
	.param .u32 _Z29separate_asm_read_conditionalPK10NodeNoDataPfjjPj_param_2,
	.param .u32 _Z29separate_asm_read_conditionalPK10NodeNoDataPfjjPj_param_3,
	.param .u64 .ptr .align 1 _Z29separate_asm_read_conditionalPK10NodeNoDataPfjjPj_param_4
)
{
	.reg .pred 	%p<8>;
	.reg .b32 	%r<22>;
	.reg .b32 	%f<12>;
	.reg .b64 	%rd<27>;

	ld.param.u64 	%rd6, [_Z29separate_asm_read_conditionalPK10NodeNoDataPfjjPj_param_0];
	ld.param.u64 	%rd5, [_Z29separate_asm_read_conditionalPK10NodeNoDataPfjjPj_param_1];
	ld.param.u32 	%r11, [_Z29separate_asm_read_conditionalPK10NodeNoDataPfjjPj_param_2];
	ld.param.u32 	%r12, [_Z29separate_asm_read_conditionalPK10NodeNoDataPfjjPj_param_3];
	ld.param.u64 	%rd7, [_Z29separate_asm_read_conditionalPK10NodeNoDataPfjjPj_param_4];
	cvta.to.global.u64 	%rd1, %rd5;
	cvta.to.global.u64 	%rd2, %rd6;
	cvta.to.global.u64 	%rd3, %rd7;
	mov.u32 	%r13, %tid.x;
	mov.u32 	%r14, %ctaid.x;
	mov.u32 	%r1, %ntid.x;
	mad.lo.s32 	%r15, %r14, %r1, %r13;
	add.s32 	%r20, %r15, %r12;
	setp.ge.u32 	%p1, %r20, %r11;
	@%p1 bra 	$L__BB7_10;
	mov.u32 	%r16, %nctaid.x;
	mul.lo.s32 	%r3, %r1, %r16;
$L__BB7_2:
	mul.wide.s32 	%rd8, %r20, 4;
	add.s64 	%rd9, %rd3, %rd8;
	mov.b32 	%r17, 2;
	st.global.u32 	[%rd9], %r17;
	mul.wide.s32 	%rd10, %r20, 16;
	add.s64 	%rd11, %rd2, %rd10;
	ld.global.u32 	%r21, [%rd11+8];
	mul.wide.s32 	%rd12, %r21, 4;
	add.s64 	%rd13, %rd3, %rd12;
	atom.global.add.u32 	%r18, [%rd13], 1;
	setp.eq.s32 	%p2, %r18, 0;
	@%p2 bra 	$L__BB7_9;
$L__BB7_3:
	mul.wide.s32 	%rd14, %r21, 16;
	add.s64 	%rd4, %rd2, %rd14;
	ld.global.u32 	%r7, [%rd4];
	ld.global.u32 	%r8, [%rd4+4];
	mul.wide.s32 	%rd15, %r7, 4;
	add.s64 	%rd16, %rd1, %rd15;
	ld.global.f32 	%f10, [%rd16];
	mul.wide.s32 	%rd17, %r8, 4;
	add.s64 	%rd18, %rd1, %rd17;
	ld.global.f32 	%f11, [%rd18];
	setp.neu.f32 	%p3, %f10, 0f00000000;
	@%p3 bra 	$L__BB7_5;
	add.s64 	%rd19, %rd5, %rd15;
	// begin inline asm
	ld.global.cg.f32 %f10, [%rd19];
	// end inline asm
$L__BB7_5:
	setp.neu.f32 	%p4, %f11, 0f00000000;
	@%p4 bra 	$L__BB7_7;
	add.s64 	%rd21, %rd5, %rd17;
	// begin inline asm
	ld.global.cg.f32 %f11, [%rd21];
	// end inline asm
$L__BB7_7:
	min.f32 	%f9, %f10, %f11;
	mul.wide.s32 	%rd23, %r21, 4;
	add.s64 	%rd24, %rd1, %rd23;
	st.global.f32 	[%rd24], %f9;
	setp.eq.s32 	%p5, %r21, 0;
	@%p5 bra 	$L__BB7_10;
	membar.gl;
	ld.global.u32 	%r21, [%rd4+8];
	mul.wide.s32 	%rd25, %r21, 4;
	add.s64 	%rd26, %rd3, %rd25;
	atom.global.add.u32 	%r19, [%rd26], 1;
	setp.ne.s32 	%p6, %r19, 0;
	@%p6 bra 	$L__BB7_3;
$L__BB7_9:
	add.s32 	%r20, %r20, %r3;
	setp.lt.u32 	%p7, %r20, %r11;
	@%p7 bra 	$L__BB7_2;
$L__BB7_10:
	ret;

}
	// .globl	_Z10sm_atomicsPV4NodejjPj
.visible .entry _Z10sm_atomicsPV4NodejjPj(
	.param .u64 .ptr .align 1 _Z10sm_atomicsPV4NodejjPj_param_0,
	.param .u32 _Z10sm_atomicsPV4NodejjPj_param_1,
	.param .u32 _Z10sm_atomicsPV4NodejjPj_param_2,
	.param .u64 .ptr .align 1 _Z10sm_atomicsPV4NodejjPj_param_3
)
{


	ret;

}


// ===== COMPILED SASS (sm_100) =====

	.target	sm_100

	.elftype	@"ET_EXEC"


//--------------------- .note.nv.tkinfo           --------------------------
	.section	.note.nv.tkinfo,"",@"SHT_NOTE"
	.sectionflags	@"SHF_NOTE_NV_TKINFO"
	.tkinfo
        /*0018*/ 	.word	0x00000002
        /*0030*/ 	.string	""
        /*0030*/ 	.string	"ptxas"
        /*0030*/ 	.string	"Cuda compilation tools, release 13.0, V13.0.88"
        /*0030*/ 	.string	"Build cuda_13.0.r13.0/compiler.36424714_0"
        /*0030*/ 	.string	"-arch sm_100 -m 64 "



//--------------------- .note.nv.cuinfo           --------------------------
	.section	.note.nv.cuinfo,"",@"SHT_NOTE"
	.sectionflags	@"SHF_NOTE_NV_CUINFO"
        /*0018*/ 	.short	0x0002
        /*001a*/ 	.short	0x0064
        /*001c*/ 	.short	0x0082
	.zero		2


//--------------------- .nv.info                  --------------------------
	.section	.nv.info,"",@"SHT_CUDA_INFO"
	.align	4


	//----- nvinfo : EIATTR_REGCOUNT
	.align		4
        /*0000*/ 	.byte	0x04, 0x2f
        /*0002*/ 	.short	(.L_1 - .L_0)
	.align		4
.L_0:
        /*0004*/ 	.word	index@(_Z13volatile_nodePV4NodejjPj)
        /*0008*/ 	.word	0x00000014


	//----- nvinfo : EIATTR_FRAME_SIZE
	.align		4
.L_1:
        /*000c*/ 	.byte	0x04, 0x11
        /*000e*/ 	.short	(.L_3 - .L_2)
	.align		4
.L_2:
        /*0010*/ 	.word	index@(_Z13volatile_nodePV4NodejjPj)
        /*0014*/ 	.word	0x00000000


	//----- nvinfo : EIATTR_REGCOUNT
	.align		4
.L_3:
        /*0018*/ 	.byte	0x04, 0x2f
        /*001a*/ 	.short	(.L_5 - .L_4)
	.align		4
.L_4:
        /*001c*/ 	.word	index@(_Z22separate_volatile_dataPK10NodeNoDataPVfjjPj)
        /*0020*/ 	.word	0x00000018


	//----- nvinfo : EIATTR_FRAME_SIZE
	.align		4
.L_5:
        /*0024*/ 	.byte	0x04, 0x11
        /*0026*/ 	.short	(.L_7 - .L_6)
	.align		4
.L_6:
        /*0028*/ 	.word	index@(_Z22separate_volatile_dataPK10NodeNoDataPVfjjPj)
        /*002c*/ 	.word	0x00000000


	//----- nvinfo : EIATTR_REGCOUNT
	.align		4
.L_7:
        /*0030*/ 	.byte	0x04, 0x2f
        /*0032*/ 	.short	(.L_9 - .L_8)
	.align		4
.L_8:
        /*0034*/ 	.word	index@(_Z11atomic_readP4NodejjPj)
        /*0038*/ 	.word	0x00000014


	//----- nvinfo : EIATTR_FRAME_SIZE
	.align		4
.L_9:
        /*003c*/ 	.byte	0x04, 0x11
        /*003e*/ 	.short	(.L_11 - .L_10)
	.align		4
.L_10:
        /*0040*/ 	.word	index@(_Z11atomic_readP4NodejjPj)
        /*0044*/ 	.word	0x00000000


	//----- nvinfo : EIATTR_REGCOUNT
	.align		4
.L_11:
        /*0048*/ 	.byte	0x04, 0x2f
        /*004a*/ 	.short	(.L_13 - .L_12)
	.align		4
.L_12:
        /*004c*/ 	.word	index@(_Z23atomic_read_conditionalP4NodejjPj)
        /*0050*/ 	.word	0x00000014


	//----- nvinfo : EIATTR_FRAME_SIZE
	.align		4
.L_13:
        /*0054*/ 	.byte	0x04, 0x11
        /*0056*/ 	.short	(.L_15 - .L_14)
	.align		4
.L_14:
        /*0058*/ 	.word	index@(_Z23atomic_read_conditionalP4NodejjPj)
        /*005c*/ 	.word	0x00000000


	//----- nvinfo : EIATTR_REGCOUNT
	.align		4
.L_15:
        /*0060*/ 	.byte	0x04, 0x2f
        /*0062*/ 	.short	(.L_17 - .L_16)
	.align		4
.L_16:
        /*0064*/ 	.word	index@(_Z8asm_readP4NodejjPj)
        /*0068*/ 	.word	0x00000014


	//----- nvinfo : EIATTR_FRAME_SIZE
	.align		4
.L_17:
        /*006c*/ 	.byte	0x04, 0x11
        /*006e*/ 	.short	(.L_19 - .L_18)
	.align		4
.L_18:
        /*0070*/ 	.word	index@(_Z8asm_readP4NodejjPj)
        /*0074*/ 	.word	0x00000000


	//----- nvinfo : EIATTR_REGCOUNT
	.align		4
.L_19:
        /*0078*/ 	.byte	0x04, 0x2f
        /*007a*/ 	.short	(.L_21 - .L_20)
	.align		4
.L_20:
        /*007c*/ 	.word	index@(_Z20asm_read_conditionalP4NodejjPj)
        /*0080*/ 	.word	0x00000014


	//----- nvinfo : EIATTR_FRAME_SIZE
	.align		4
.L_21:
        /*0084*/ 	.byte	0x04, 0x11
        /*0086*/ 	.short	(.L_23 - .L_22)
	.align		4
.L_22:
        /*0088*/ 	.word	index@(_Z20asm_read_conditionalP4NodejjPj)
        /*008c*/ 	.word	0x00000000


	//----- nvinfo : EIATTR_REGCOUNT
	.align		4
.L_23:
        /*0090*/ 	.byte	0x04, 0x2f
        /*0092*/ 	.short	(.L_25 - .L_24)
	.align		4
.L_24:
        /*0094*/ 	.word	index@(_Z17separate_asm_readPK10NodeNoDataPfjjPj)
        /*0098*/ 	.word	0x00000018


	//----- nvinfo : EIATTR_FRAME_SIZE
	.align		4
.L_25:
        /*009c*/ 	.byte	0x04, 0x11
        /*009e*/ 	.short	(.L_27 - .L_26)
	.align		4
.L_26:
        /*00a0*/ 	.word	index@(_Z17separate_asm_readPK10NodeNoDataPfjjPj)
        /*00a4*/ 	.word	0x00000000


	//----- nvinfo : EIATTR_REGCOUNT
	.align		4
.L_27:
        /*00a8*/ 	.byte	0x04, 0x2f
        /*00aa*/ 	.short	(.L_29 - .L_28)
	.align		4
.L_28:
        /*00ac*/ 	.word	index@(_Z29separate_asm_read_conditionalPK10NodeNoDataPfjjPj)
        /*00b0*/ 	.word	0x00000018


	//----- nvinfo : EIATTR_FRAME_SIZE
	.align		4
.L_29:
        /*00b4*/ 	.byte	0x04, 0x11
        /*00b6*/ 	.short	(.L_31 - .L_30)
	.align		4
.L_30:
        /*00b8*/ 	.word	index@(_Z29separate_asm_read_conditionalPK10NodeNoDataPfjjPj)
        /*00bc*/ 	.word	0x00000000


	//----- nvinfo : EIATTR_REGCOUNT
	.align		4
.L_31:
        /*00c0*/ 	.byte	0x04, 0x2f
        /*00c2*/ 	.short	(.L_33 - .L_32)
	.align		4
.L_32:
        /*00c4*/ 	.word	index@(_Z10sm_atomicsPV4NodejjPj)
        /*00c8*/ 	.word	0x00000004


	//----- nvinfo : EIATTR_FRAME_SIZE
	.align		4
.L_33:
        /*00cc*/ 	.byte	0x04, 0x11
        /*00ce*/ 	.short	(.L_35 - .L_34)
	.align		4
.L_34:
        /*00d0*/ 	.word	index@(_Z10sm_atomicsPV4NodejjPj)
        /*00d4*/ 	.word	0x00000000


	//----- nvinfo : EIATTR_MIN_STACK_SIZE
	.align		4
.L_35:
        /*00d8*/ 	.byte	0x04, 0x12
        /*00da*/ 	.short	(.L_37 - .L_36)
	.align		4
.L_36:
        /*00dc*/ 	.word	index@(_Z10sm_atomicsPV4NodejjPj)
        /*00e0*/ 	.word	0x00000000


	//----- nvinfo : EIATTR_MIN_STACK_SIZE
	.align		4
.L_37:
        /*00e4*/ 	.byte	0x04, 0x12
        /*00e6*/ 	.short	(.L_39 - .L_38)
	.align		4
.L_38:
        /*00e8*/ 	.word	index@(_Z29separate_asm_read_conditionalPK10NodeNoDataPfjjPj)
        /*00ec*/ 	.word	0x00000000


	//----- nvinfo : EIATTR_MIN_STACK_SIZE
	.align		4
.L_39:
        /*00f0*/ 	.byte	0x04, 0x12
        /*00f2*/ 	.short	(.L_41 - .L_40)
	.align		4
.L_40:
        /*00f4*/ 	.word	index@(_Z17separate_asm_readPK10NodeNoDataPfjjPj)
        /*00f8*/ 	.word	0x00000000


	//----- nvinfo : EIATTR_MIN_STACK_SIZE
	.align		4
.L_41:
        /*00fc*/ 	.byte	0x04, 0x12
        /*00fe*/ 	.short	(.L_43 - .L_42)
	.align		4
.L_42:
        /*0100*/ 	.word	index@(_Z20asm_read_conditionalP4NodejjPj)
        /*0104*/ 	.word	0x00000000


	//----- nvinfo : EIATTR_MIN_STACK_SIZE
	.align		4
.L_43:
        /*0108*/ 	.byte	0x04, 0x12
        /*010a*/ 	.short	(.L_45 - .L_44)
	.align		4
.L_44:
        /*010c*/ 	.word	index@(_Z8asm_readP4NodejjPj)
        /*0110*/ 	.word	0x00000000


	//----- nvinfo : EIATTR_MIN_STACK_SIZE
	.align		4
.L_45:
        /*0114*/ 	.byte	0x04, 0x12
        /*0116*/ 	.short	(.L_47 - .L_46)
	.align		4
.L_46:
        /*0118*/ 	.word	index@(_Z23atomic_read_conditionalP4NodejjPj)
        /*011c*/ 	.word	0x00000000


	//----- nvinfo : EIATTR_MIN_STACK_SIZE
	.align		4
.L_47:
        /*0120*/ 	.byte	0x04, 0x12
        /*0122*/ 	.short	(.L_49 - .L_48)
	.align		4
.L_48:
        /*0124*/ 	.word	index@(_Z11atomic_readP4NodejjPj)
        /*0128*/ 	.word	0x00000000


	//----- nvinfo : EIATTR_MIN_STACK_SIZE
	.align		4
.L_49:
        /*012c*/ 	.byte	0x04, 0x12
        /*012e*/ 	.short	(.L_51 - .L_50)
	.align		4
.L_50:
        /*0130*/ 	.word	index@(_Z22separate_volatile_dataPK10NodeNoDataPVfjjPj)
        /*0134*/ 	.word	0x00000000


	//----- nvinfo : EIATTR_MIN_STACK_SIZE
	.align		4
.L_51:
        /*0138*/ 	.byte	0x04, 0x12
        /*013a*/ 	.short	(.L_53 - .L_52)
	.align		4
.L_52:
        /*013c*/ 	.word	index@(_Z13volatile_nodePV4NodejjPj)
        /*0140*/ 	.word	0x00000000
.L_53:


//--------------------- .nv.compat                --------------------------
	.section	.nv.compat,"",@"SHT_CUDA_COMPAT_INFO"
	.align	4
        /*0000*/ 	.byte	0x02, 0x09, 0x00, 0x00, 0x02, 0x02, 0x01, 0x00, 0x02, 0x05, 0x05, 0x00, 0x03, 0x07, 0x01, 0x01
        /*0010*/ 	.byte	0x02, 0x03, 0x00, 0x00, 0x02, 0x06, 0x01, 0x00, 0x04, 0x0b, 0x08, 0x00, 0x09, 0x00, 0x00, 0x00
        /*0020*/ 	.byte	0x00, 0x00, 0x00, 0x00


//--------------------- .nv.info._Z10sm_atomicsPV4NodejjPj --------------------------
	.section	.nv.info._Z10sm_atomicsPV4NodejjPj,"",@"SHT_CUDA_INFO"
	.sectionflags	@""
	.align	4


	//----- nvinfo : EIATTR_CUDA_API_VERSION
	.align		4
        /*0000*/ 	.byte	0x04, 0x37
        /*0002*/ 	.short	(.L_55 - .L_54)
.L_54:
        /*0004*/ 	.word	0x00000082


	//----- nvinfo : EIATTR_KPARAM_INFO
	.align		4
.L_55:
        /*0008*/ 	.byte	0x04, 0x17
        /*000a*/ 	.short	(.L_57 - .L_56)
.L_56:
        /*000c*/ 	.word	0x00000000
        /*0010*/ 	.short	0x0003
        /*0012*/ 	.short	0x0010
        /*0014*/ 	.byte	0x00, 0xf5, 0x21, 0x00


	//----- nvinfo : EIATTR_KPARAM_INFO
	.align		4
.L_57:
        /*0018*/ 	.byte	0x04, 0x17
        /*001a*/ 	.short	(.L_59 - .L_58)
.L_58:
        /*001c*/ 	.word	0x00000000
        /*0020*/ 	.short	0x0002
        /*0022*/ 	.short	0x000c
        /*0024*/ 	.byte	0x00, 0xf0, 0x11, 0x00


	//----- nvinfo : EIATTR_KPARAM_INFO
	.align		4
.L_59:
        /*0028*/ 	.byte	0x04, 0x17
        /*002a*/ 	.short	(.L_61 - .L_60)
.L_60:
        /*002c*/ 	.word	0x00000000
        /*0030*/ 	.short	0x0001
        /*0032*/ 	.short	0x0008
        /*0034*/ 	.byte	0x00, 0xf0, 0x11, 0x00


	//----- nvinfo : EIATTR_KPARAM_INFO
	.align		4
.L_61:
        /*0038*/ 	.byte	0x04, 0x17
        /*003a*/ 	.short	(.L_63 - .L_62)
.L_62:
        /*003c*/ 	.word	0x00000000
        /*0040*/ 	.short	0x0000
        /*0042*/ 	.short	0x0000
        /*0044*/ 	.byte	0x00, 0xf5, 0x21, 0x00


	//----- nvinfo : EIATTR_SPARSE_MMA_MASK
	.align		4
.L_63:
        /*0048*/ 	.byte	0x03, 0x50
        /*004a*/ 	.short	0x0000


	//----- nvinfo : EIATTR_MAXREG_COUNT
	.align		4
        /*004c*/ 	.byte	0x03, 0x1b
        /*004e*/ 	.short	0x00ff


	//----- nvinfo : EIATTR_MERCURY_ISA_VERSION
	.align		4
        /*0050*/ 	.byte	0x03, 0x5f
        /*0052*/ 	.short	0x0101


	//----- nvinfo : EIATTR_VRC_CTA_INIT_COUNT
	.align		4
        /*0054*/ 	.byte	0x02, 0x4a
	.zero		1
	.zero		1


	//----- nvinfo : EIATTR_EXIT_INSTR_OFFSETS
	.align		4
        /*0058*/ 	.byte	0x04, 0x1c
        /*005a*/ 	.short	(.L_65 - .L_64)


	//   ....[0]....
.L_64:
        /*005c*/ 	.word	0x00000010


	//----- nvinfo : EIATTR_CBANK_PARAM_SIZE
	.align		4
.L_65:
        /*0060*/ 	.byte	0x03, 0x19
        /*0062*/ 	.short	0x0018


	//----- nvinfo : EIATTR_PARAM_CBANK
	.align		4
        /*0064*/ 	.byte	0x04, 0x0a
        /*0066*/ 	.short	(.L_67 - .L_66)
	.align		4
.L_66:
        /*0068*/ 	.word	index@(.nv.constant0._Z10sm_atomicsPV4NodejjPj)
        /*006c*/ 	.short	0x0380
        /*006e*/ 	.short	0x0018


	//----- nvinfo : EIATTR_SW_WAR
	.align		4
.L_67:
        /*0070*/ 	.byte	0x04, 0x36
        /*0072*/ 	.short	(.L_69 - .L_68)
.L_68:
        /*0074*/ 	.word	0x00000008
.L_69:


//--------------------- .nv.info._Z29separate_asm_read_conditionalPK10NodeNoDataPfjjPj --------------------------
	.section	.nv.info._Z29separate_asm_read_conditionalPK10NodeNoDataPfjjPj,"",@"SHT_CUDA_INFO"
	.sectionflags	@""
	.align	4


	//----- nvinfo : EIATTR_CUDA_API_VERSION
	.align		4
        /*0000*/ 	.byte	0x04, 0x37
        /*0002*/ 	.short	(.L_71 - .L_70)
.L_70:
        /*0004*/ 	.word	0x00000082


	//----- nvinfo : EIATTR_KPARAM_INFO
	.align		4
.L_71:
        /*0008*/ 	.byte	0x04, 0x17
        /*000a*/ 	.short	(.L_73 - .L_72)
.L_72:
        /*000c*/ 	.word	0x00000000
        /*0010*/ 	.short	0x0004
        /*0012*/ 	.short	0x0018
        /*0014*/ 	.byte	0x00, 0xf5, 0x21, 0x00


	//----- nvinfo : EIATTR_KPARAM_INFO
	.align		4
.L_73:
        /*0018*/ 	.byte	0x04, 0x17
        /*001a*/ 	.short	(.L_75 - .L_74)
.L_74:
        /*001c*/ 	.word	0x00000000
        /*0020*/ 	.short	0x0003
        /*0022*/ 	.short	0x0014
        /*0024*/ 	.byte	0x00, 0xf0, 0x11, 0x00


	//----- nvinfo : EIATTR_KPARAM_INFO
	.align		4
.L_75:
        /*0028*/ 	.byte	0x04, 0x17
        /*002a*/ 	.short	(.L_77 - .L_76)
.L_76:
        /*002c*/ 	.word	0x00000000
        /*0030*/ 	.short	0x0002
        /*0032*/ 	.short	0x0010
        /*0034*/ 	.byte	0x00, 0xf0, 0x11, 0x00


	//----- nvinfo : EIATTR_KPARAM_INFO
	.align		4
.L_77:
        /*0038*/ 	.byte	0x04, 0x17
        /*003a*/ 	.short	(.L_79 - .L_78)
.L_78:
        /*003c*/ 	.word	0x00000000
        /*0040*/ 	.short	0x0001
        /*0042*/ 	.short	0x0008
        /*0044*/ 	.byte	0x00, 0xf5, 0x21, 0x00


	//----- nvinfo : EIATTR_KPARAM_INFO
	.align		4
.L_79:
        /*0048*/ 	.byte	0x04, 0x17
        /*004a*/ 	.short	(.L_81 - .L_80)
.L_80:
        /*004c*/ 	.word	0x00000000
        /*0050*/ 	.short	0x0000
        /*0052*/ 	.short	0x0000
        /*0054*/ 	.byte	0x00, 0xf5, 0x21, 0x00


	//----- nvinfo : EIATTR_SPARSE_MMA_MASK
	.align		4
.L_81:
        /*0058*/ 	.byte	0x03, 0x50
        /*005a*/ 	.short	0x0000


	//----- nvinfo : EIATTR_MAXREG_COUNT
	.align		4
        /*005c*/ 	.byte	0x03, 0x1b
        /*005e*/ 	.short	0x00ff


	//----- nvinfo : EIATTR_MERCURY_ISA_VERSION
	.align		4
        /*0060*/ 	.byte	0x03, 0x5f
        /*0062*/ 	.short	0x0101


	//----- nvinfo : EIATTR_VRC_CTA_INIT_COUNT
	.align		4
        /*0064*/ 	.byte	0x02, 0x4a
	.zero		1
	.zero		1


	//----- nvinfo : EIATTR_EXIT_INSTR_OFFSETS
	.align		4
        /*0068*/ 	.byte	0x04, 0x1c
        /*006a*/ 	.short	(.L_83 - .L_82)


	//   ....[0]....
.L_82:
        /*006c*/ 	.word	0x00000080


	//   ....[1]....
        /*0070*/ 	.word	0x00000300


	//   ....[2]....
        /*0074*/ 	.word	0x000003d0


	//----- nvinfo : EIATTR_CRS_STACK_SIZE
	.align		4
.L_83:
        /*0078*/ 	.byte	0x04, 0x1e
        /*007a*/ 	.short	(.L_85 - .L_84)
.L_84:
        /*007c*/ 	.word	0x00000000


	//----- nvinfo : EIATTR_CBANK_PARAM_SIZE
	.align		4
.L_85:
        /*0080*/ 	.byte	0x03, 0x19
        /*0082*/ 	.short	0x0020


	//----- nvinfo : EIATTR_PARAM_CBANK
	.align		4
        /*0084*/ 	.byte	0x04, 0x0a
        /*0086*/ 	.short	(.L_87 - .L_86)
	.align		4
.L_86:
        /*0088*/ 	.word	index@(.nv.constant0._Z29separate_asm_read_conditionalPK10NodeNoDataPfjjPj)
        /*008c*/ 	.short	0x0380
        /*008e*/ 	.short	0x0020


	//----- nvinfo : EIATTR_SW_WAR
	.align		4
.L_87:
        /*0090*/ 	.byte	0x04, 0x36
        /*0092*/ 	.short	(.L_89 - .L_88)
.L_88:
        /*0094*/ 	.word	0x00000008
.L_89:


//--------------------- .nv.info._Z17separate_asm_readPK10NodeNoDataPfjjPj --------------------------
	.section	.nv.info._Z17separate_asm_readPK10NodeNoDataPfjjPj,"",@"SHT_CUDA_INFO"
	.sectionflags	@""
	.align	4


	//----- nvinfo : EIATTR_CUDA_API_VERSION
	.align		4
        /*0000*/ 	.byte	0x04, 0x37
        /*0002*/ 	.short	(.L_91 - .L_90)
.L_90:
        /*0004*/ 	.word	0x00000082


	//----- nvinfo : EIATTR_KPARAM_INFO
	.align		4
.L_91:
        /*0008*/ 	.byte	0x04, 0x17
        /*000a*/ 	.short	(.L_93 - .L_92)
.L_92:
        /*000c*/ 	.word	0x00000000
        /*0010*/ 	.short	0x0004
        /*0012*/ 	.short	0x0018
        /*0014*/ 	.byte	0x00, 0xf5, 0x21, 0x00


	//----- nvinfo : EIATTR_KPARAM_INFO
	.align		4
.L_93:
        /*0018*/ 	.byte	0x04, 0x17
        /*001a*/ 	.short	(.L_95 - .L_94)
.L_94:
        /*001c*/ 	.word	0x00000000
        /*0020*/ 	.short	0x0003
        /*0022*/ 	.short	0x0014
        /*0024*/ 	.byte	0x00, 0xf0, 0x11, 0x00


	//----- nvinfo : EIATTR_KPARAM_INFO
	.align		4
.L_95:
        /*0028*/ 	.byte	0x04, 0x17
        /*002a*/ 	.short	(.L_97 - .L_96)
.L_96:
        /*002c*/ 	.word	0x00000000
        /*0030*/ 	.short	0x0002
        /*0032*/ 	.short	0x0010
        /*0034*/ 	.byte	0x00, 0xf0, 0x11, 0x00


	//----- nvinfo : EIATTR_KPARAM_INFO
	.align		4
.L_97:
        /*0038*/ 	.byte	0x04, 0x17
        /*003a*/ 	.short	(.L_99 - .L_98)
.L_98:
        /*003c*/ 	.word	0x00000000
        /*0040*/ 	.short	0x0001
        /*0042*/ 	.short	0x0008
        /*0044*/ 	.byte	0x00, 0xf5, 0x21, 0x00


	//----- nvinfo : EIATTR_KPARAM_INFO
	.align		4
.L_99:
        /*0048*/ 	.byte	0x04, 0x17
        /*004a*/ 	.short	(.L_101 - .L_100)
.L_100:
        /*004c*/ 	.word	0x00000000
        /*0050*/ 	.short	0x0000
        /*0052*/ 	.short	0x0000
        /*0054*/ 	.byte	0x00, 0xf5, 0x21, 0x00


	//----- nvinfo : EIATTR_SPARSE_MMA_MASK
	.align		4
.L_101:
        /*0058*/ 	.byte	0x03, 0x50
        /*005a*/ 	.short	0x0000


	//----- nvinfo : EIATTR_MAXREG_COUNT
	.align		4
        /*005c*/ 	.byte	0x03, 0x1b
        /*005e*/ 	.short	0x00ff


	//----- nvinfo : EIATTR_MERCURY_ISA_VERSION
	.align		4
        /*0060*/ 	.byte	0x03, 0x5f
        /*0062*/ 	.short	0x0101


	//----- nvinfo : EIATTR_VRC_CTA_INIT_COUNT
	.align		4
        /*0064*/ 	.byte	0x02, 0x4a
	.zero		1
	.zero		1


	//----- nvinfo : EIATTR_EXIT_INSTR_OFFSETS
	.align		4
        /*0068*/ 	.byte	0x04, 0x1c
        /*006a*/ 	.short	(.L_103 - .L_102)


	//   ....[0]....
.L_102:
        /*006c*/ 	.word	0x00000080


	//   ....[1]....
        /*0070*/ 	.word	0x000002c0


	//   ....[2]....
        /*0074*/ 	.word	0x00000390


	//----- nvinfo : EIATTR_CRS_STACK_SIZE
	.align		4
.L_103:
        /*0078*/ 	.byte	0x04, 0x1e
        /*007a*/ 	.short	(.L_105 - .L_104)
.L_104:
        /*007c*/ 	.word	0x00000000


	//----- nvinfo : EIATTR_CBANK_PARAM_SIZE
	.align		4
.L_105:
        /*0080*/ 	.byte	0x03, 0x19
        /*0082*/ 	.short	0x0020


	//----- nvinfo : EIATTR_PARAM_CBANK
	.align		4
        /*0084*/ 	.byte	0x04, 0x0a
        /*0086*/ 	.short	(.L_107 - .L_106)
	.align		4
.L_106:
        /*0088*/ 	.word	index@(.nv.constant0._Z17separate_asm_readPK10NodeNoDataPfjjPj)
        /*008c*/ 	.short	0x0380
        /*008e*/ 	.short	0x0020


	//----- nvinfo : EIATTR_SW_WAR
	.align		4
.L_107:
        /*0090*/ 	.byte	0x04, 0x36
        /*0092*/ 	.short	(.L_109 - .L_108)
.L_108:
        /*0094*/ 	.word	0x00000008
.L_109:


//--------------------- .nv.info._Z20asm_read_conditionalP4NodejjPj --------------------------
	.section	.nv.info._Z20asm_read_conditionalP4NodejjPj,"",@"SHT_CUDA_INFO"
	.sectionflags	@""
	.align	4


	//----- nvinfo : EIATTR_CUDA_API_VERSION
	.align		4
        /*0000*/ 	.byte	0x04, 0x37
        /*0002*/ 	.short	(.L_111 - .L_110)
.L_110:
        /*0004*/ 	.word	0x00000082


	//----- nvinfo : EIATTR_KPARAM_INFO
	.align		4
.L_111:
        /*0008*/ 	.byte	0x04, 0x17
        /*000a*/ 	.short	(.L_113 - .L_112)
.L_112:
        /*000c*/ 	.word	0x00000000
        /*0010*/ 	.short	0x0003
        /*0012*/ 	.short	0x0010
        /*0014*/ 	.byte	0x00, 0xf5, 0x21, 0x00


	//----- nvinfo : EIATTR_KPARAM_INFO
	.align		4
.L_113:
        /*0018*/ 	.byte	0x04, 0x17
        /*001a*/ 	.short	(.L_115 - .L_114)
.L_114:
        /*001c*/ 	.word	0x00000000
        /*0020*/ 	.short	0x0002
        /*0022*/ 	.short	0x000c
        /*0024*/ 	.byte	0x00, 0xf0, 0x11, 0x00


	//----- nvinfo : EIATTR_KPARAM_INFO
	.align		4
.L_115:
        /*0028*/ 	.byte	0x04, 0x17
        /*002a*/ 	.short	(.L_117 - .L_116)
.L_116:
        /*002c*/ 	.word	0x00000000
        /*0030*/ 	.short	0x0001
        /*0032*/ 	.short	0x0008
        /*0034*/ 	.byte	0x00, 0xf0, 0x11, 0x00


	//----- nvinfo : EIATTR_KPARAM_INFO
	.align		4
.L_117:
        /*0038*/ 	.byte	0x04, 0x17
        /*003a*/ 	.short	(.L_119 - .L_118)
.L_118:
        /*003c*/ 	.word	0x00000000
        /*0040*/ 	.short	0x0000
        /*0042*/ 	.short	0x0000
        /*0044*/ 	.byte	0x00, 0xf5, 0x21, 0x00


	//----- nvinfo : EIATTR_SPARSE_MMA_MASK
	.align		4
.L_119:
        /*0048*/ 	.byte	0x03, 0x50
        /*004a*/ 	.short	0x0000


	//----- nvinfo : EIATTR_MAXREG_COUNT
	.align		4
        /*004c*/ 	.byte	0x03, 0x1b
        /*004e*/ 	.short	0x00ff


	//----- nvinfo : EIATTR_MERCURY_ISA_VERSION
	.align		4
        /*0050*/ 	.byte	0x03, 0x5f
        /*0052*/ 	.short	0x0101


	//----- nvinfo : EIATTR_VRC_CTA_INIT_COUNT
	.align		4
        /*0054*/ 	.byte	0x02, 0x4a
	.zero		1
	.zero		1


	//----- nvinfo : EIATTR_EXIT_INSTR_OFFSETS
	.align		4
        /*0058*/ 	.byte	0x04, 0x1c
        /*005a*/ 	.short	(.L_121 - .L_120)


	//   ....[0]....
.L_120:
        /*005c*/ 	.word	0x00000080


	//   ....[1]....
        /*0060*/ 	.word	0x000002e0


	//   ....[2]....
        /*0064*/ 	.word	0x000003b0


	//----- nvinfo : EIATTR_CRS_STACK_SIZE
	.align		4
.L_121:
        /*0068*/ 	.byte	0x04, 0x1e
        /*006a*/ 	.short	(.L_123 - .L_122)
.L_122:
        /*006c*/ 	.word	0x00000000


	//----- nvinfo : EIATTR_CBANK_PARAM_SIZE
	.align		4
.L_123:
        /*0070*/ 	.byte	0x03, 0x19
        /*0072*/ 	.short	0x0018


	//----- nvinfo : EIATTR_PARAM_CBANK
	.align		4
        /*0074*/ 	.byte	0x04, 0x0a
        /*0076*/ 	.short	(.L_125 - .L_124)
	.align		4
.L_124:
        /*0078*/ 	.word	index@(.nv.constant0._Z20asm_read_conditionalP4NodejjPj)
        /*007c*/ 	.short	0x0380
        /*007e*/ 	.short	0x0018


	//----- nvinfo : EIATTR_SW_WAR
	.align		4
.L_125:
        /*0080*/ 	.byte	0x04, 0x36
        /*0082*/ 	.short	(.L_127 - .L_126)
.L_126:
        /*0084*/ 	.word	0x00000008
.L_127:


//--------------------- .nv.info._Z8asm_readP4NodejjPj --------------------------
	.section	.nv.info._Z8asm_readP4NodejjPj,"",@"SHT_CUDA_INFO"
	.sectionflags	@""
	.align	4


	//----- nvinfo : EIATTR_CUDA_API_VERSION
	.align		4
        /*0000*/ 	.byte	0x04, 0x37
        /*0002*/ 	.short	(.L_129 - .L_128)
.L_128:
        /*0004*/ 	.word	0x00000082


	//----- nvinfo : EIATTR_KPARAM_INFO
	.align		4
.L_129:
        /*0008*/ 	.byte	0x04, 0x17
        /*000a*/ 	.short	(.L_131 - .L_130)
.L_130:
        /*000c*/ 	.word	0x00000000
        /*0010*/ 	.short	0x0003
        /*0012*/ 	.short	0x0010
        /*0014*/ 	.byte	0x00, 0xf5, 0x21, 0x00


	//----- nvinfo : EIATTR_KPARAM_INFO
	.align		4
.L_131:
        /*0018*/ 	.byte	0x04, 0x17
        /*001a*/ 	.short	(.L_133 - .L_132)
.L_132:
        /*001c*/ 	.word	0x00000000
        /*0020*/ 	.short	0x0002
        /*0022*/ 	.short	0x000c
        /*0024*/ 	.byte	0x00, 0xf0, 0x11, 0x00


	//----- nvinfo : EIATTR_KPARAM_INFO
	.align		4
.L_133:
        /*0028*/ 	.byte	0x04, 0x17
        /*002a*/ 	.short	(.L_135 - .L_134)
.L_134:
        /*002c*/ 	.word	0x00000000
        /*0030*/ 	.short	0x0001
        /*0032*/ 	.short	0x0008
        /*0034*/ 	.byte	0x00, 0xf0, 0x11, 0x00


	//----- nvinfo : EIATTR_KPARAM_INFO
	.align		4
.L_135:
        /*0038*/ 	.byte	0x04, 0x17
        /*003a*/ 	.short	(.L_137 - .L_136)
.L_136:
        /*003c*/ 	.word	0x00000000
        /*0040*/ 	.short	0x0000
        /*0042*/ 	.short	0x0000
        /*0044*/ 	.byte	0x00, 0xf5, 0x21, 0x00


	//----- nvinfo : EIATTR_SPARSE_MMA_MASK
	.align		4
.L_137:
        /*0048*/ 	.byte	0x03, 0x50
        /*004a*/ 	.short	0x0000


	//----- nvinfo : EIATTR_MAXREG_COUNT
	.align		4
        /*004c*/ 	.byte	0x03, 0x1b
        /*004e*/ 	.short	0x00ff


	//----- nvinfo : EIATTR_MERCURY_ISA_VERSION
	.align		4
        /*0050*/ 	.byte	0x03, 0x5f
        /*0052*/ 	.short	0x0101


	//----- nvinfo : EIATTR_VRC_CTA_INIT_COUNT
	.align		4
        /*0054*/ 	.byte	0x02, 0x4a
	.zero		1
	.zero		1


	//----- nvinfo : EIATTR_EXIT_INSTR_OFFSETS
	.align		4
        /*0058*/ 	.byte	0x04, 0x1c
        /*005a*/ 	.short	(.L_139 - .L_138)


	//   ....[0]....
.L_138:
        /*005c*/ 	.word	0x00000080


	//   ....[1]....
        /*0060*/ 	.word	0x000002a0


	//   ....[2]....
        /*0064*/ 	.word	0x00000370


	//----- nvinfo : EIATTR_CRS_STACK_SIZE
	.align		4
.L_139:
        /*0068*/ 	.byte	0x04, 0x1e
        /*006a*/ 	.short	(.L_141 - .L_140)
.L_140:
        /*006c*/ 	.word	0x00000000


	//----- nvinfo : EIATTR_CBANK_PARAM_SIZE
	.align		4
.L_141:
        /*0070*/ 	.byte	0x03, 0x19
        /*0072*/ 	.short	0x0018


	//----- nvinfo : EIATTR_PARAM_CBANK
	.align		4
        /*0074*/ 	.byte	0x04, 0x0a
        /*0076*/ 	.short	(.L_143 - .L_142)
	.align		4
.L_142:
        /*0078*/ 	.word	index@(.nv.constant0._Z8asm_readP4NodejjPj)
        /*007c*/ 	.short	0x0380
        /*007e*/ 	.short	0x0018


	//----- nvinfo : EIATTR_SW_WAR
	.align		4
.L_143:
        /*0080*/ 	.byte	0x04, 0x36
        /*0082*/ 	.short	(.L_145 - .L_144)
.L_144:
        /*0084*/ 	.word	0x00000008
.L_145:


//--------------------- .nv.info._Z23atomic_read_conditionalP4NodejjPj --------------------------
	.section	.nv.info._Z23atomic_read_conditionalP4NodejjPj,"",@"SHT_CUDA_INFO"
	.sectionflags	@""
	.align	4


	//----- nvinfo : EIATTR_CUDA_API_VERSION
	.align		4
        /*0000*/ 	.byte	0x04, 0x37
        /*0002*/ 	.short	(.L_147 - .L_146)
.L_146:
        /*0004*/ 	.word	0x00000082


	//----- nvinfo : EIATTR_KPARAM_INFO
	.align		4
.L_147:
        /*0008*/ 	.byte	0x04, 0x17
        /*000a*/ 	.short	(.L_149 - .L_148)
.L_148:
        /*000c*/ 	.word	0x00000000
        /*0010*/ 	.short	0x0003
        /*0012*/ 	.short	0x0010
        /*0014*/ 	.byte	0x00, 0xf5, 0x21, 0x00


	//----- nvinfo : EIATTR_KPARAM_INFO
	.align		4
.L_149:
        /*0018*/ 	.byte	0x04, 0x17
        /*001a*/ 	.short	(.L_151 - .L_150)
.L_150:
        /*001c*/ 	.word	0x00000000
        /*0020*/ 	.short	0x0002
        /*0022*/ 	.short	0x000c
        /*0024*/ 	.byte	0x00, 0xf0, 0x11, 0x00


	//----- nvinfo : EIATTR_KPARAM_INFO
	.align		4
.L_151:
        /*0028*/ 	.byte	0x04, 0x17
        /*002a*/ 	.short	(.L_153 - .L_152)
.L_152:
        /*002c*/ 	.word	0x00000000
        /*0030*/ 	.short	0x0001
        /*0032*/ 	.short	0x0008
        /*0034*/ 	.byte	0x00, 0xf0, 0x11, 0x00


	//----- nvinfo : EIATTR_KPARAM_INFO
	.align		4
.L_153:
        /*0038*/ 	.byte	0x04, 0x17
        /*003a*/ 	.short	(.L_155 - .L_154)
.L_154:
        /*003c*/ 	.word	0x00000000
        /*0040*/ 	.short	0x0000
        /*0042*/ 	.short	0x0000
        /*0044*/ 	.byte	0x00, 0xf5, 0x21, 0x00


	//----- nvinfo : EIATTR_SPARSE_MMA_MASK
	.align		4
.L_155:
        /*0048*/ 	.byte	0x03, 0x50
        /*004a*/ 	.short	0x0000


	//----- nvinfo : EIATTR_MAXREG_COUNT
	.align		4
        /*004c*/ 	.byte	0x03, 0x1b
        /*004e*/ 	.short	0x00ff


	//----- nvinfo : EIATTR_MERCURY_ISA_VERSION
	.align		4
        /*0050*/ 	.byte	0x03, 0x5f
        /*0052*/ 	.short	0x0101


	//----- nvinfo : EIATTR_VRC_CTA_INIT_COUNT
	.align		4
        /*0054*/ 	.byte	0x02, 0x4a
	.zero		1
	.zero		1


	//----- nvinfo : EIATTR_EXIT_INSTR_OFFSETS
	.align		4
        /*0058*/ 	.byte	0x04, 0x1c
        /*005a*/ 	.short	(.L_157 - .L_156)


	//   ....[0]....
.L_156:
        /*005c*/ 	.word	0x00000080


	//   ....[1]....
        /*0060*/ 	.word	0x00000340


	//   ....[2]....
        /*0064*/ 	.word	0x00000410


	//----- nvinfo : EIATTR_CRS_STACK_SIZE
	.align		4
.L_157:
        /*0068*/ 	.byte	0x04, 0x1e
        /*006a*/ 	.short	(.L_159 - .L_158)
.L_158:
        /*006c*/ 	.word	0x00000000


	//----- nvinfo : EIATTR_CBANK_PARAM_SIZE
	.align		4
.L_159:
        /*0070*/ 	.byte	0x03, 0x19
        /*0072*/ 	.short	0x0018


	//----- nvinfo : EIATTR_PARAM_CBANK
	.align		4
        /*0074*/ 	.byte	0x04, 0x0a
        /*0076*/ 	.short	(.L_161 - .L_160)
	.align		4
.L_160:
        /*0078*/ 	.word	index@(.nv.constant0._Z23atomic_read_conditionalP4NodejjPj)
        /*007c*/ 	.short	0x0380
        /*007e*/ 	.short	0x0018


	//----- nvinfo : EIATTR_SW_WAR
	.align		4
.L_161:
        /*0080*/ 	.byte	0x04, 0x36
        /*0082*/ 	.short	(.L_163 - .L_162)
.L_162:
        /*0084*/ 	.word	0x00000008
.L_163:


//--------------------- .nv.info._Z11atomic_readP4NodejjPj --------------------------
	.section	.nv.info._Z11atomic_readP4NodejjPj,"",@"SHT_CUDA_INFO"
	.sectionflags	@""
	.align	4


	//----- nvinfo : EIATTR_CUDA_API_VERSION
	.align		4
        /*0000*/ 	.byte	0x04, 0x37
        /*0002*/ 	.short	(.L_165 - .L_164)
.L_164:
        /*0004*/ 	.word	0x00000082


	//----- nvinfo : EIATTR_KPARAM_INFO
	.align		4
.L_165:
        /*0008*/ 	.byte	0x04, 0x17
        /*000a*/ 	.short	(.L_167 - .L_166)
.L_166:
        /*000c*/ 	.word	0x00000000
        /*0010*/ 	.short	0x0003
        /*0012*/ 	.short	0x0010
        /*0014*/ 	.byte	0x00, 0xf5, 0x21, 0x00


	//----- nvinfo : EIATTR_KPARAM_INFO
	.align		4
.L_167:
        /*0018*/ 	.byte	0x04, 0x17
        /*001a*/ 	.short	(.L_169 - .L_168)
.L_168:
        /*001c*/ 	.word	0x00000000
        /*0020*/ 	.short	0x0002
        /*0022*/ 	.short	0x000c
        /*0024*/ 	.byte	0x00, 0xf0, 0x11, 0x00


	//----- nvinfo : EIATTR_KPARAM_INFO
	.align		4
.L_169:
        /*0028*/ 	.byte	0x04, 0x17
        /*002a*/ 	.short	(.L_171 - .L_170)
.L_170:
        /*002c*/ 	.word	0x00000000
        /*0030*/ 	.short	0x0001
        /*0032*/ 	.short	0x0008
        /*0034*/ 	.byte	0x00, 0xf0, 0x11, 0x00


	//----- nvinfo : EIATTR_KPARAM_INFO
	.align		4
.L_171:
        /*0038*/ 	.byte	0x04, 0x17
        /*003a*/ 	.short	(.L_173 - .L_172)
.L_172:
        /*003c*/ 	.word	0x00000000
        /*0040*/ 	.short	0x0000
        /*0042*/ 	.short	0x0000
        /*0044*/ 	.byte	0x00, 0xf5, 0x21, 0x00


	//----- nvinfo : EIATTR_SPARSE_MMA_MASK
	.align		4
.L_173:
        /*0048*/ 	.byte	0x03, 0x50
        /*004a*/ 	.short	0x0000


	//----- nvinfo : EIATTR_MAXREG_COUNT
	.align		4
        /*004c*/ 	.byte	0x03, 0x1b
        /*004e*/ 	.short	0x00ff


	//----- nvinfo : EIATTR_MERCURY_ISA_VERSION
	.align		4
        /*0050*/ 	.byte	0x03, 0x5f
        /*0052*/ 	.short	0x0101


	//----- nvinfo : EIATTR_VRC_CTA_INIT_COUNT
	.align		4
        /*0054*/ 	.byte	0x02, 0x4a
	.zero		1
	.zero		1


	//----- nvinfo : EIATTR_EXIT_INSTR_OFFSETS
	.align		4
        /*0058*/ 	.byte	0x04, 0x1c
        /*005a*/ 	.short	(.L_175 - .L_174)


	//   ....[0]....
.L_174:
        /*005c*/ 	.word	0x00000080


	//   ....[1]....
        /*0060*/ 	.word	0x000002a0


	//   ....[2]....
        /*0064*/ 	.word	0x00000370


	//----- nvinfo : EIATTR_CRS_STACK_SIZE
	.align		4
.L_175:
        /*0068*/ 	.byte	0x04, 0x1e
        /*006a*/ 	.short	(.L_177 - .L_176)
.L_176:
        /*006c*/ 	.word	0x00000000


	//----- nvinfo : EIATTR_CBANK_PARAM_SIZE
	.align		4
.L_177:
        /*0070*/ 	.byte	0x03, 0x19
        /*0072*/ 	.short	0x0018


	//----- nvinfo : EIATTR_PARAM_CBANK
	.align		4
        /*0074*/ 	.byte	0x04, 0x0a
        /*0076*/ 	.short	(.L_179 - .L_178)
	.align		4
.L_178:
        /*0078*/ 	.word	index@(.nv.constant0._Z11atomic_readP4NodejjPj)
        /*007c*/ 	.short	0x0380
        /*007e*/ 	.short	0x0018


	//----- nvinfo : EIATTR_SW_WAR
	.align		4
.L_179:
        /*0080*/ 	.byte	0x04, 0x36
        /*0082*/ 	.short	(.L_181 - .L_180)
.L_180:
        /*0084*/ 	.word	0x00000008
.L_181:


//--------------------- .nv.info._Z22separate_volatile_dataPK10NodeNoDataPVfjjPj --------------------------
	.section	.nv.info._Z22separate_volatile_dataPK10NodeNoDataPVfjjPj,"",@"SHT_CUDA_INFO"
	.sectionflags	@""
	.align	4


	//----- nvinfo : EIATTR_CUDA_API_VERSION
	.align		4
        /*0000*/ 	.byte	0x04, 0x37
        /*0002*/ 	.short	(.L_183 - .L_182)
.L_182:
        /*0004*/ 	.word	0x00000082


	//----- nvinfo : EIATTR_KPARAM_INFO
	.align		4
.L_183:
        /*0008*/ 	.byte	0x04, 0x17
        /*000a*/ 	.short	(.L_185 - .L_184)
.L_184:
        /*000c*/ 	.word	0x00000000
        /*0010*/ 	.short	0x0004
        /*0012*/ 	.short	0x0018
        /*0014*/ 	.byte	0x00, 0xf5, 0x21, 0x00


	//----- nvinfo : EIATTR_KPARAM_INFO
	.align		4
.L_185:
        /*0018*/ 	.byte	0x04, 0x17
        /*001a*/ 	.short	(.L_187 - .L_186)
.L_186:
        /*001c*/ 	.word	0x00000000
        /*0020*/ 	.short	0x0003
        /*0022*/ 	.short	0x0014
        /*0024*/ 	.byte	0x00, 0xf0, 0x11, 0x00


	//----- nvinfo : EIATTR_KPARAM_INFO
	.align		4
.L_187:
        /*0028*/ 	.byte	0x04, 0x17
        /*002a*/ 	.short	(.L_189 - .L_188)
.L_188:
        /*002c*/ 	.word	0x00000000
        /*0030*/ 	.short	0x0002
        /*0032*/ 	.short	0x0010
        /*0034*/ 	.byte	0x00, 0xf0, 0x11, 0x00


	//----- nvinfo : EIATTR_KPARAM_INFO
	.align		4
.L_189:
        /*0038*/ 	.byte	0x04, 0x17
        /*003a*/ 	.short	(.L_191 - .L_190)
.L_190:
        /*003c*/ 	.word	0x00000000
        /*0040*/ 	.short	0x0001
        /*0042*/ 	.short	0x0008
        /*0044*/ 	.byte	0x00, 0xf5, 0x21, 0x00


	//----- nvinfo : EIATTR_KPARAM_INFO
	.align		4
.L_191:
        /*0048*/ 	.byte	0x04, 0x17
        /*004a*/ 	.short	(.L_193 - .L_192)
.L_192:
        /*004c*/ 	.word	0x00000000
        /*0050*/ 	.short	0x0000
        /*0052*/ 	.short	0x0000
        /*0054*/ 	.byte	0x00, 0xf5, 0x21, 0x00


	//----- nvinfo : EIATTR_SPARSE_MMA_MASK
	.align		4
.L_193:
        /*0058*/ 	.byte	0x03, 0x50
        /*005a*/ 	.short	0x0000


	//----- nvinfo : EIATTR_MAXREG_COUNT
	.align		4
        /*005c*/ 	.byte	0x03, 0x1b
        /*005e*/ 	.short	0x00ff


	//----- nvinfo : EIATTR_MERCURY_ISA_VERSION
	.align		4
        /*0060*/ 	.byte	0x03, 0x5f
        /*0062*/ 	.short	0x0101


	//----- nvinfo : EIATTR_VRC_CTA_INIT_COUNT
	.align		4
        /*0064*/ 	.byte	0x02, 0x4a
	.zero		1
	.zero		1


	//----- nvinfo : EIATTR_EXIT_INSTR_OFFSETS
	.align		4
        /*0068*/ 	.byte	0x04, 0x1c
        /*006a*/ 	.short	(.L_195 - .L_194)


	//   ....[0]....
.L_194:
        /*006c*/ 	.word	0x00000080


	//   ....[1]....
        /*0070*/ 	.word	0x000002c0


	//   ....[2]....
        /*0074*/ 	.word	0x00000390


	//----- nvinfo : EIATTR_CRS_STACK_SIZE
	.align		4
.L_195:
        /*0078*/ 	.byte	0x04, 0x1e
        /*007a*/ 	.short	(.L_197 - .L_196)
.L_196:
        /*007c*/ 	.word	0x00000000


	//----- nvinfo : EIATTR_CBANK_PARAM_SIZE
	.align		4
.L_197:
        /*0080*/ 	.byte	0x03, 0x19
        /*0082*/ 	.short	0x0020


	//----- nvinfo : EIATTR_PARAM_CBANK
	.align		4
        /*0084*/ 	.byte	0x04, 0x0a
        /*0086*/ 	.short	(.L_199 - .L_198)
	.align		4
.L_198:
        /*0088*/ 	.word	index@(.nv.constant0._Z22separate_volatile_dataPK10NodeNoDataPVfjjPj)
        /*008c*/ 	.short	0x0380
        /*008e*/ 	.short	0x0020


	//----- nvinfo : EIATTR_SW_WAR
	.align		4
.L_199:
        /*0090*/ 	.byte	0x04, 0x36
        /*0092*/ 	.short	(.L_201 - .L_200)
.L_200:
        /*0094*/ 	.word	0x00000008
.L_201:


//--------------------- .nv.info._Z13volatile_nodePV4NodejjPj --------------------------
	.section	.nv.info._Z13volatile_nodePV4NodejjPj,"",@"SHT_CUDA_INFO"
	.sectionflags	@""
	.align	4


	//----- nvinfo : EIATTR_CUDA_API_VERSION
	.align		4
        /*0000*/ 	.byte	0x04, 0x37
        /*0002*/ 	.short	(.L_203 - .L_202)
.L_202:
        /*0004*/ 	.word	0x00000082


	//----- nvinfo : EIATTR_KPARAM_INFO
	.align		4
.L_203:
        /*0008*/ 	.byte	0x04, 0x17
        /*000a*/ 	.short	(.L_205 - .L_204)
.L_204:
        /*000c*/ 	.word	0x00000000
        /*0010*/ 	.short	0x0003
        /*0012*/ 	.short	0x0010
        /*0014*/ 	.byte	0x00, 0xf5, 0x21, 0x00


	//----- nvinfo : EIATTR_KPARAM_INFO
	.align		4
.L_205:
        /*0018*/ 	.byte	0x04, 0x17
        /*001a*/ 	.short	(.L_207 - .L_206)
.L_206:
        /*001c*/ 	.word	0x00000000
        /*0020*/ 	.short	0x0002
        /*0022*/ 	.short	0x000c
        /*0024*/ 	.byte	0x00, 0xf0, 0x11, 0x00


	//----- nvinfo : EIATTR_KPARAM_INFO
	.align		4
.L_207:
        /*0028*/ 	.byte	0x04, 0x17
        /*002a*/ 	.short	(.L_209 - .L_208)
.L_208:
        /*002c*/ 	.word	0x00000000
        /*0030*/ 	.short	0x0001
        /*0032*/ 	.short	0x0008
        /*0034*/ 	.byte	0x00, 0xf0, 0x11, 0x00


	//----- nvinfo : EIATTR_KPARAM_INFO
	.align		4
.L_209:
        /*0038*/ 	.byte	0x04, 0x17
        /*003a*/ 	.short	(.L_211 - .L_210)
.L_210:
        /*003c*/ 	.word	0x00000000
        /*0040*/ 	.short	0x0000
        /*0042*/ 	.short	0x0000
        /*0044*/ 	.byte	0x00, 0xf5, 0x21, 0x00


	//----- nvinfo : EIATTR_SPARSE_MMA_MASK
	.align		4
.L_211:
        /*0048*/ 	.byte	0x03, 0x50
        /*004a*/ 	.short	0x0000


	//----- nvinfo : EIATTR_MAXREG_COUNT
	.align		4
        /*004c*/ 	.byte	0x03, 0x1b
        /*004e*/ 	.short	0x00ff


	//----- nvinfo : EIATTR_MERCURY_ISA_VERSION
	.align		4
        /*0050*/ 	.byte	0x03, 0x5f
        /*0052*/ 	.short	0x0101


	//----- nvinfo : EIATTR_VRC_CTA_INIT_COUNT
	.align		4
        /*0054*/ 	.byte	0x02, 0x4a
	.zero		1
	.zero		1


	//----- nvinfo : EIATTR_EXIT_INSTR_OFFSETS
	.align		4
        /*0058*/ 	.byte	0x04, 0x1c
        /*005a*/ 	.short	(.L_213 - .L_212)


	//   ....[0]....
.L_212:
        /*005c*/ 	.word	0x00000080


	//   ....[1]....
        /*0060*/ 	.word	0x000002a0


	//   ....[2]....
        /*0064*/ 	.word	0x00000370


	//----- nvinfo : EIATTR_CRS_STACK_SIZE
	.align		4
.L_213:
        /*0068*/ 	.byte	0x04, 0x1e
        /*006a*/ 	.short	(.L_215 - .L_214)
.L_214:
        /*006c*/ 	.word	0x00000000


	//----- nvinfo : EIATTR_CBANK_PARAM_SIZE
	.align		4
.L_215:
        /*0070*/ 	.byte	0x03, 0x19
        /*0072*/ 	.short	0x0018


	//----- nvinfo : EIATTR_PARAM_CBANK
	.align		4
        /*0074*/ 	.byte	0x04, 0x0a
        /*0076*/ 	.short	(.L_217 - .L_216)
	.align		4
.L_216:
        /*0078*/ 	.word	index@(.nv.constant0._Z13volatile_nodePV4NodejjPj)
        /*007c*/ 	.short	0x0380
        /*007e*/ 	.short	0x0018


	//----- nvinfo : EIATTR_SW_WAR
	.align		4
.L_217:
        /*0080*/ 	.byte	0x04, 0x36
        /*0082*/ 	.short	(.L_219 - .L_218)
.L_218:
        /*0084*/ 	.word	0x00000008
.L_219:


//--------------------- .nv.callgraph             --------------------------
	.section	.nv.callgraph,"",@"SHT_CUDA_CALLGRAPH"
	.align	4
	.sectionentsize	8
	.align		4
        /*0000*/ 	.word	0x00000000
	.align		4
        /*0004*/ 	.word	0xffffffff
	.align		4
        /*0008*/ 	.word	0x00000000
	.align		4
        /*000c*/ 	.word	0xfffffffe
	.align		4
        /*0010*/ 	.word	0x00000000
	.align		4
        /*0014*/ 	.word	0xfffffffd
	.align		4
        /*0018*/ 	.word	0x00000000
	.align		4
        /*001c*/ 	.word	0xfffffffc


//--------------------- .text._Z10sm_atomicsPV4NodejjPj --------------------------
	.section	.text._Z10sm_atomicsPV4NodejjPj,"ax",@progbits
	.align	128
        .global         _Z10sm_atomicsPV4NodejjPj
        .type           _Z10sm_atomicsPV4NodejjPj,@function
        .size           _Z10sm_atomicsPV4NodejjPj,(.L_x_45 - _Z10sm_atomicsPV4NodejjPj)
        .other          _Z10sm_atomicsPV4NodejjPj,@"STO_CUDA_ENTRY STV_DEFAULT"
_Z10sm_atomicsPV4NodejjPj:
.text._Z10sm_atomicsPV4NodejjPj:
[----:B------:R-:W-:Y:S01]  /*0000*/  LDC R1, c[0x0][0x37c] ;  /* 0x0000df00ff017b82 */ /* 0x000fe20000000800 */
[----:B------:R-:W-:Y:S05]  /*0010*/  EXIT ;  /* 0x000000000000794d */ /* 0x000fea0003800000 */
.L_x_0:
[----:B------:R-:W-:-:S00]  /*0020*/  BRA `(.L_x_0) ;  /* 0xfffffffc00fc7947 */ /* 0x000fc0000383ffff */
[----:B------:R-:W-:-:S00]  /*0030*/  NOP ;  /* 0x0000000000007918 */ /* 0x000fc00000000000 */
        /* <DEDUP_REMOVED lines=12> */
.L_x_45:


//--------------------- .text._Z29separate_asm_read_conditionalPK10NodeNoDataPfjjPj --------------------------
	.section	.text._Z29separate_asm_read_conditionalPK10NodeNoDataPfjjPj,"ax",@progbits
	.align	128
        .global         _Z29separate_asm_read_conditionalPK10NodeNoDataPfjjPj
        .type           _Z29separate_asm_read_conditionalPK10NodeNoDataPfjjPj,@function
        .size           _Z29separate_asm_read_conditionalPK10NodeNoDataPfjjPj,(.L_x_46 - _Z29separate_asm_read_conditionalPK10NodeNoDataPfjjPj)
        .other          _Z29separate_asm_read_conditionalPK10NodeNoDataPfjjPj,@"STO_CUDA_ENTRY STV_DEFAULT"
_Z29separate_asm_read_conditionalPK10NodeNoDataPfjjPj:
.text._Z29separate_asm_read_conditionalPK10NodeNoDataPfjjPj:
[----:B------:R-:W-:Y:S01]  /*0000*/  LDC R1, c[0x0][0x37c] ;  /* 0x0000df00ff017b82 */ /* 0x000fe20000000800 */
[----:B------:R-:W0:Y:S07]  /*0010*/  S2R R0, SR_TID.X ;  /* 0x0000000000007919 */ /* 0x000e2e0000002100 */
[----:B------:R-:W0:Y:S01]  /*0020*/  S2UR UR4, SR_CTAID.X ;  /* 0x00000000000479c3 */ /* 0x000e220000002500 */
[----:B------:R-:W1:Y:S07]  /*0030*/  LDCU.64 UR6, c[0x0][0x390] ;  /* 0x00007200ff0677ac */ /* 0x000e6e0008000a00 */
[----:B------:R-:W0:Y:S02]  /*0040*/  LDC R3, c[0x0][0x360] ;  /* 0x0000d800ff037b82 */ /* 0x000e240000000800 */
[----:B0-----:R-:W-:-:S05]  /*0050*/  IMAD R0, R3, UR4, R0 ;  /* 0x0000000403007c24 */ /* 0x001fca000f8e0200 */
[----:B-1----:R-:W-:-:S04]  /*0060*/  IADD3 R0, PT, PT, R0, UR7, RZ ;  /* 0x0000000700007c10 */ /* 0x002fc8000fffe0ff */
[----:B------:R-:W-:-:S13]  /*0070*/  ISETP.GE.U32.AND P0, PT, R0, UR6, PT ;  /* 0x0000000600007c0c */ /* 0x000fda000bf06070 */
[----:B------:R-:W-:Y:S05]  /*0080*/  @P0 EXIT ;  /* 0x000000000000094d */ /* 0x000fea0003800000 */
[----:B------:R-:W0:Y:S01]  /*0090*/  LDCU UR4, c[0x0][0x370] ;  /* 0x00006e00ff0477ac */ /* 0x000e220008000800 */
[----:B------:R-:W1:Y:S01]  /*00a0*/  LDCU.64 UR6, c[0x0][0x358] ;  /* 0x00006b00ff0677ac */ /* 0x000e620008000a00 */
[----:B0-----:R-:W-:-:S07]  /*00b0*/  IMAD R3, R3, UR4, RZ ;  /* 0x0000000403037c24 */ /* 0x001fce000f8e02ff */
.L_x_4:
[----:B------:R-:W0:Y:S01]  /*00c0*/  LDC.64 R8, c[0x0][0x398] ;  /* 0x0000e600ff087b82 */ /* 0x000e220000000a00 */
[----:B------:R-:W-:-:S07]  /*00d0*/  HFMA2 R13, -RZ, RZ, 0, 1.1920928955078125e-07 ;  /* 0x00000002ff0d7431 */ /* 0x000fce00000001ff */
[----:B------:R-:W2:Y:S01]  /*00e0*/  LDC.64 R6, c[0x0][0x380] ;  /* 0x0000e000ff067b82 */ /* 0x000ea20000000a00 */
[----:B------:R-:W-:Y:S01]  /*00f0*/  MOV R15, 0x1 ;  /* 0x00000001000f7802 */ /* 0x000fe20000000f00 */
[----:B------:R-:W3:Y:S01]  /*0100*/  LDCU UR4, c[0x0][0x390] ;  /* 0x00007200ff0477ac */ /* 0x000ee20008000800 */
[----:B0-----:R-:W-:-:S05]  /*0110*/  IMAD.WIDE R4, R0, 0x4, R8 ;  /* 0x0000000400047825 */ /* 0x001fca00078e0208 */
[----:B-1----:R0:W-:Y:S01]  /*0120*/  STG.E desc[UR6][R4.64], R13 ;  /* 0x0000000d04007986 */ /* 0x0021e2000c101906 */
[----:B--2---:R-:W-:-:S05]  /*0130*/  IMAD.WIDE R6, R0, 0x10, R6 ;  /* 0x0000001000067825 */ /* 0x004fca00078e0206 */
[----:B------:R-:W2:Y:S02]  /*0140*/  LDG.E R11, desc[UR6][R6.64+0x8] ;  /* 0x00000806060b7981 */ /* 0x000ea4000c1e1900 */
[----:B--2---:R-:W-:-:S06]  /*0150*/  IMAD.WIDE R8, R11, 0x4, R8 ;  /* 0x000000040b087825 */ /* 0x004fcc00078e0208 */
[----:B------:R-:W2:Y:S01]  /*0160*/  ATOMG.E.ADD.STRONG.GPU PT, R8, desc[UR6][R8.64], R15 ;  /* 0x8000000f080879a8 */ /* 0x000ea200081ef106 */
[----:B------:R-:W-:Y:S01]  /*0170*/  IMAD.IADD R0, R3, 0x1, R0 ;  /* 0x0000000103007824 */ /* 0x000fe200078e0200 */
[----:B------:R-:W-:Y:S04]  /*0180*/  BSSY B0, `(.L_x_1) ;  /* 0x0000023000007945 */ /* 0x000fe80003800000 */
[----:B---3--:R-:W-:Y:S02]  /*0190*/  ISETP.GE.U32.AND P0, PT, R0, UR4, PT ;  /* 0x0000000400007c0c */ /* 0x008fe4000bf06070 */
[----:B--2---:R-:W-:-:S13]  /*01a0*/  ISETP.NE.AND P1, PT, R8, RZ, PT ;  /* 0x000000ff0800720c */ /* 0x004fda0003f25270 */
[----:B0-----:R-:W-:Y:S05]  /*01b0*/  @!P1 BRA `(.L_x_2) ;  /* 0x00000000007c9947 */ /* 0x001fea0003800000 */
[----:B------:R-:W0:Y:S01]  /*01c0*/  LDC.64 R4, c[0x0][0x398] ;  /* 0x0000e600ff047b82 */ /* 0x000e220000000a00 */
[----:B------:R-:W-:-:S07]  /*01d0*/  MOV R19, R11 ;  /* 0x0000000b00137202 */ /* 0x000fce0000000f00 */
[----:B------:R-:W1:Y:S08]  /*01e0*/  LDC.64 R6, c[0x0][0x380] ;  /* 0x0000e000ff067b82 */ /* 0x000e700000000a00 */
[----:B------:R-:W2:Y:S02]  /*01f0*/  LDC.64 R8, c[0x0][0x388] ;  /* 0x0000e200ff087b82 */ /* 0x000ea40000000a00 */
.L_x_3:
[----:B-1----:R-:W-:-:S05]  /*0200*/  IMAD.WIDE R10, R19, 0x10, R6 ;  /* 0x00000010130a7825 */ /* 0x002fca00078e0206 */
[----:B------:R-:W2:Y:S04]  /*0210*/  LDG.E R17, desc[UR6][R10.64] ;  /* 0x000000060a117981 */ /* 0x000ea8000c1e1900 */
[----:B------:R-:W3:Y:S01]  /*0220*/  LDG.E R13, desc[UR6][R10.64+0x4] ;  /* 0x000004060a0d7981 */ /* 0x000ee2000c1e1900 */
[----:B--2---:R-:W-:-:S04]  /*0230*/  IMAD.WIDE R16, R17, 0x4, R8 ;  /* 0x0000000411107825 */ /* 0x004fc800078e0208 */
[----:B---3--:R-:W-:Y:S01]  /*0240*/  IMAD.WIDE R12, R13, 0x4, R8 ;  /* 0x000000040d0c7825 */ /* 0x008fe200078e0208 */
[----:B------:R-:W2:Y:S04]  /*0250*/  LDG.E R2, desc[UR6][R16.64] ;  /* 0x0000000610027981 */ /* 0x000ea8000c1e1900 */
[----:B------:R-:W3:Y:S01]  /*0260*/  LDG.E R21, desc[UR6][R12.64] ;  /* 0x000000060c157981 */ /* 0x000ee2000c1e1900 */
[----:B--2---:R-:W-:Y:S02]  /*0270*/  FSETP.NEU.AND P1, PT, R2, RZ, PT ;  /* 0x000000ff0200720b */ /* 0x004fe40003f2d000 */
[----:B---3--:R-:W-:-:S11]  /*0280*/  FSETP.NEU.AND P2, PT, R21, RZ, PT ;  /* 0x000000ff1500720b */ /* 0x008fd60003f4d000 */
[----:B------:R-:W2:Y:S04]  /*0290*/  @!P1 LDG.E.STRONG.GPU R2, desc[UR6][R16.64] ;  /* 0x0000000610029981 */ /* 0x000ea8000c1ef900 */
[----:B------:R-:W2:Y:S01]  /*02a0*/  @!P2 LDG.E.STRONG.GPU R21, desc[UR6][R12.64] ;  /* 0x000000060c15a981 */ /* 0x000ea2000c1ef900 */
[C---:B------:R-:W-:Y:S01]  /*02b0*/  ISETP.NE.AND P1, PT, R19.reuse, RZ, PT ;  /* 0x000000ff1300720c */ /* 0x040fe20003f25270 */
[----:B------:R-:W-:Y:S01]  /*02c0*/  IMAD.WIDE R14, R19, 0x4, R8 ;  /* 0x00000004130e7825 */ /* 0x000fe200078e0208 */
[----:B------:R-:W-:Y:S05]  /*02d0*/  YIELD ;  /* 0x0000000000007946 */ /* 0x000fea0003800000 */
[----:B--2---:R-:W-:-:S05]  /*02e0*/  FMNMX R21, R21, R2, PT ;  /* 0x0000000215157209 */ /* 0x004fca0003800000 */
[----:B------:R1:W-:Y:S01]  /*02f0*/  STG.E desc[UR6][R14.64], R21 ;  /* 0x000000150e007986 */ /* 0x0003e2000c101906 */
[----:B------:R-:W-:Y:S05]  /*0300*/  @!P1 EXIT ;  /* 0x000000000000994d */ /* 0x000fea0003800000 */
[----:B------:R-:W-:Y:S06]  /*0310*/  MEMBAR.SC.GPU ;  /* 0x0000000000007992 */ /* 0x000fec0000002000 */
[----:B------:R-:W-:-:S00]  /*0320*/  ERRBAR ;  /* 0x00000000000079ab */ /* 0x000fc00000000000 */
[----:B------:R-:W-:Y:S06]  /*0330*/  CGAERRBAR ;  /* 0x00000000000075ab */ /* 0x000fec0000000000 */
[----:B------:R-:W-:Y:S04]  /*0340*/  CCTL.IVALL ;  /* 0x00000000ff00798f */ /* 0x000fe80002000000 */
[----:B------:R-:W0:Y:S01]  /*0350*/  LDG.E R19, desc[UR6][R10.64+0x8] ;  /* 0x000008060a137981 */ /* 0x000e22000c1e1900 */
[----:B-1----:R-:W-:-:S02]  /*0360*/  IMAD.MOV.U32 R15, RZ, RZ, 0x1 ;  /* 0x00000001ff0f7424 */ /* 0x002fc400078e00ff */
[----:B0-----:R-:W-:-:S06]  /*0370*/  IMAD.WIDE R12, R19, 0x4, R4 ;  /* 0x00000004130c7825 */ /* 0x001fcc00078e0204 */
[----:B------:R-:W2:Y:S02]  /*0380*/  ATOMG.E.ADD.STRONG.GPU PT, R12, desc[UR6][R12.64], R15 ;  /* 0x8000000f0c0c79a8 */ /* 0x000ea400081ef106 */
[----:B--2---:R-:W-:-:S13]  /*0390*/  ISETP.NE.AND P1, PT, R12, RZ, PT ;  /* 0x000000ff0c00720c */ /* 0x004fda0003f25270 */
[----:B------:R-:W-:Y:S05]  /*03a0*/  @P1 BRA `(.L_x_3) ;  /* 0xfffffffc00941947 */ /* 0x000fea000383ffff */
.L_x_2:
[----:B------:R-:W-:Y:S05]  /*03b0*/  BSYNC B0 ;  /* 0x0000000000007941 */ /* 0x000fea0003800000 */
.L_x_1:
[----:B------:R-:W-:Y:S05]  /*03c0*/  @!P0 BRA `(.L_x_4) ;  /* 0xfffffffc003c8947 */ /* 0x000fea000383ffff */
[----:B------:R-:W-:Y:S05]  /*03d0*/  EXIT ;  /* 0x000000000000794d */ /* 0x000fea0003800000 */
.L_x_5:
        /* <DEDUP_REMOVED lines=10> */
.L_x_46:


//--------------------- .text._Z17separate_asm_readPK10NodeNoDataPfjjPj --------------------------
	.section	.text._Z17separate_asm_readPK10NodeNoDataPfjjPj,"ax",@progbits
	.align	128
        .global         _Z17separate_asm_readPK10NodeNoDataPfjjPj
        .type           _Z17separate_asm_readPK10NodeNoDataPfjjPj,@function
        .size           _Z17separate_asm_readPK10NodeNoDataPfjjPj,(.L_x_47 - _Z17separate_asm_readPK10NodeNoDataPfjjPj)
        .other          _Z17separate_asm_readPK10NodeNoDataPfjjPj,@"STO_CUDA_ENTRY STV_DEFAULT"
_Z17separate_asm_readPK10NodeNoDataPfjjPj:
.text._Z17separate_asm_readPK10NodeNoDataPfjjPj:
        /* <DEDUP_REMOVED lines=12> */
.L_x_9:
        /* <DEDUP_REMOVED lines=11> */
[----:B------:R-:W-:Y:S01]  /*0170*/  IADD3 R0, PT, PT, R3, R0, RZ ;  /* 0x0000000003007210 */ /* 0x000fe20007ffe0ff */
[----:B------:R-:W-:Y:S03]  /*0180*/  BSSY B0, `(.L_x_6) ;  /* 0x000001f000007945 */ /* 0x000fe60003800000 */
[----:B---3--:R-:W-:Y:S02]  /*0190*/  ISETP.GE.U32.AND P0, PT, R0, UR4, PT ;  /* 0x0000000400007c0c */ /* 0x008fe4000bf06070 */
[----:B--2---:R-:W-:-:S13]  /*01a0*/  ISETP.NE.AND P1, PT, R8, RZ, PT ;  /* 0x000000ff0800720c */ /* 0x004fda0003f25270 */
[----:B0-----:R-:W-:Y:S05]  /*01b0*/  @!P1 BRA `(.L_x_7) ;  /* 0x00000000006c9947 */ /* 0x001fea0003800000 */
[----:B------:R-:W0:Y:S01]  /*01c0*/  LDC.64 R4, c[0x0][0x398] ;  /* 0x0000e600ff047b82 */ /* 0x000e220000000a00 */
[----:B------:R-:W-:-:S07]  /*01d0*/  MOV R19, R11 ;  /* 0x0000000b00137202 */ /* 0x000fce0000000f00 */
[----:B------:R-:W1:Y:S08]  /*01e0*/  LDC.64 R6, c[0x0][0x380] ;  /* 0x0000e000ff067b82 */ /* 0x000e700000000a00 */
[----:B------:R-:W2:Y:S02]  /*01f0*/  LDC.64 R8, c[0x0][0x388] ;  /* 0x0000e200ff087b82 */ /* 0x000ea40000000a00 */
.L_x_8:
[----:B-1----:R-:W-:-:S05]  /*0200*/  IMAD.WIDE R10, R19, 0x10, R6 ;  /* 0x00000010130a7825 */ /* 0x002fca00078e0206 */
[----:B------:R-:W2:Y:S04]  /*0210*/  LDG.E R13, desc[UR6][R10.64] ;  /* 0x000000060a0d7981 */ /* 0x000ea8000c1e1900 */
[----:B------:R-:W3:Y:S01]  /*0220*/  LDG.E R15, desc[UR6][R10.64+0x4] ;  /* 0x000004060a0f7981 */ /* 0x000ee2000c1e1900 */
[----:B--2---:R-:W-:-:S04]  /*0230*/  IMAD.WIDE R12, R13, 0x4, R8 ;  /* 0x000000040d0c7825 */ /* 0x004fc800078e0208 */
[--C-:B---3--:R-:W-:Y:S02]  /*0240*/  IMAD.WIDE R14, R15, 0x4, R8.reuse ;  /* 0x000000040f0e7825 */ /* 0x108fe400078e0208 */
[----:B------:R-:W2:Y:S04]  /*0250*/  LDG.E.STRONG.GPU R12, desc[UR6][R12.64] ;  /* 0x000000060c0c7981 */ /* 0x000ea8000c1ef900 */
[----:B------:R-:W2:Y:S01]  /*0260*/  LDG.E.STRONG.GPU R15, desc[UR6][R14.64] ;  /* 0x000000060e0f7981 */ /* 0x000ea2000c1ef900 */
        /* <DEDUP_REMOVED lines=11> */
[----:B------:R-:W-:-:S02]  /*0320*/  HFMA2 R15, -RZ, RZ, 0, 5.9604644775390625e-08 ;  /* 0x00000001ff0f7431 */ /* 0x000fc400000001ff */
[----:B0-----:R-:W-:-:S06]  /*0330*/  IMAD.WIDE R12, R19, 0x4, R4 ;  /* 0x00000004130c7825 */ /* 0x001fcc00078e0204 */
[----:B------:R-:W2:Y:S02]  /*0340*/  ATOMG.E.ADD.STRONG.GPU PT, R12, desc[UR6][R12.64], R15 ;  /* 0x8000000f0c0c79a8 */ /* 0x000ea400081ef106 */
[----:B--2---:R-:W-:-:S13]  /*0350*/  ISETP.NE.AND P1, PT, R12, RZ, PT ;  /* 0x000000ff0c00720c */ /* 0x004fda0003f25270 */
[----:B------:R-:W-:Y:S05]  /*0360*/  @P1 BRA `(.L_x_8) ;  /* 0xfffffffc00a41947 */ /* 0x000fea000383ffff */
.L_x_7:
[----:B------:R-:W-:Y:S05]  /*0370*/  BSYNC B0 ;  /* 0x0000000000007941 */ /* 0x000fea0003800000 */
.L_x_6:
[----:B------:R-:W-:Y:S05]  /*0380*/  @!P0 BRA `(.L_x_9) ;  /* 0xfffffffc004c8947 */ /* 0x000fea000383ffff */
[----:B------:R-:W-:Y:S05]  /*0390*/  EXIT ;  /* 0x000000000000794d */ /* 0x000fea0003800000 */
.L_x_10:
        /* <DEDUP_REMOVED lines=14> */
.L_x_47:


//--------------------- .text._Z20asm_read_conditionalP4NodejjPj --------------------------
	.section	.text._Z20asm_read_conditionalP4NodejjPj,"ax",@progbits
	.align	128
        .global         _Z20asm_read_conditionalP4NodejjPj
        .type           _Z20asm_read_conditionalP4NodejjPj,@function
        .size           _Z20asm_read_conditionalP4NodejjPj,(.L_x_48 - _Z20asm_read_conditionalP4NodejjPj)
        .other          _Z20asm_read_conditionalP4NodejjPj,@"STO_CUDA_ENTRY STV_DEFAULT"
_Z20asm_read_conditionalP4NodejjPj:
.text._Z20asm_read_conditionalP4NodejjPj:
        /* <DEDUP_REMOVED lines=12> */
.L_x_14:
[----:B0-----:R-:W0:Y:S01]  /*00c0*/  LDC.64 R8, c[0x0][0x390] ;  /* 0x0000e400ff087b82 */ /* 0x001e220000000a00 */
        /* <DEDUP_REMOVED lines=17> */
[----:B------:R-:W1:Y:S02]  /*01e0*/  LDC.64 R6, c[0x0][0x390] ;  /* 0x0000e400ff067b82 */ /* 0x000e640000000a00 */
.L_x_13:
[----:B0-----:R-:W-:-:S05]  /*01f0*/  IMAD.WIDE R10, R15, 0x14, R4 ;  /* 0x000000140f0a7825 */ /* 0x001fca00078e0204 */
        /* <DEDUP_REMOVED lines=10> */
[----:B------:R-:W-:Y:S01]  /*02a0*/  ISETP.NE.AND P1, PT, R15, RZ, PT ;  /* 0x000000ff0f00720c */ /* 0x000fe20003f25270 */
[----:B------:R-:W-:Y:S05]  /*02b0*/  YIELD ;  /* 0x0000000000007946 */ /* 0x000fea0003800000 */
[----:B--2---:R-:W-:-:S05]  /*02c0*/  FMNMX R17, R17, R2, PT ;  /* 0x0000000211117209 */ /* 0x004fca0003800000 */
[----:B------:R0:W-:Y:S02]  /*02d0*/  STG.E desc[UR6][R10.64+0x10], R17 ;  /* 0x000010110a007986 */ /* 0x0001e4000c101906 */
[----:B------:R-:W-:Y:S05]  /*02e0*/  @!P1 EXIT ;  /* 0x000000000000994d */ /* 0x000fea0003800000 */
[----:B------:R-:W-:Y:S06]  /*02f0*/  MEMBAR.SC.GPU ;  /* 0x0000000000007992 */ /* 0x000fec0000002000 */
[----:B------:R-:W-:-:S00]  /*0300*/  ERRBAR ;  /* 0x00000000000079ab */ /* 0x000fc00000000000 */
[----:B------:R-:W-:Y:S06]  /*0310*/  CGAERRBAR ;  /* 0x00000000000075ab */ /* 0x000fec0000000000 */
[----:B------:R-:W-:Y:S04]  /*0320*/  CCTL.IVALL ;  /* 0x00000000ff00798f */ /* 0x000fe80002000000 */
[----:B------:R-:W1:Y:S01]  /*0330*/  LDG.E R15, desc[UR6][R10.64+0x8] ;  /* 0x000008060a0f7981 */ /* 0x000e62000c1e1900 */
[----:B------:R-:W-:-:S02]  /*0340*/  IMAD.MOV.U32 R13, RZ, RZ, 0x1 ;  /* 0x00000001ff0d7424 */ /* 0x000fc400078e00ff */
[----:B-1----:R-:W-:-:S06]  /*0350*/  IMAD.WIDE R8, R15, 0x4, R6 ;  /* 0x000000040f087825 */ /* 0x002fcc00078e0206 */
[----:B------:R-:W2:Y:S02]  /*0360*/  ATOMG.E.ADD.STRONG.GPU PT, R8, desc[UR6][R8.64], R13 ;  /* 0x8000000d080879a8 */ /* 0x000ea400081ef106 */
[----:B--2---:R-:W-:-:S13]  /*0370*/  ISETP.NE.AND P1, PT, R8, RZ, PT ;  /* 0x000000ff0800720c */ /* 0x004fda0003f25270 */
[----:B------:R-:W-:Y:S05]  /*0380*/  @P1 BRA `(.L_x_13) ;  /* 0xfffffffc00981947 */ /* 0x000fea000383ffff */
.L_x_12:
[----:B------:R-:W-:Y:S05]  /*0390*/  BSYNC B0 ;  /* 0x0000000000007941 */ /* 0x000fea0003800000 */
.L_x_11:
[----:B------:R-:W-:Y:S05]  /*03a0*/  @!P0 BRA `(.L_x_14) ;  /* 0xfffffffc00448947 */ /* 0x000fea000383ffff */
[----:B------:R-:W-:Y:S05]  /*03b0*/  EXIT ;  /* 0x000000000000794d */ /* 0x000fea0003800000 */
.L_x_15:
        /* <DEDUP_REMOVED lines=12> */
.L_x_48:


//--------------------- .text._Z8asm_readP4NodejjPj --------------------------
	.section	.text._Z8asm_readP4NodejjPj,"ax",@progbits
	.align	128
        .global         _Z8asm_readP4NodejjPj
        .type           _Z8asm_readP4NodejjPj,@function
        .size           _Z8asm_readP4NodejjPj,(.L_x_49 - _Z8asm_readP4NodejjPj)
        .other          _Z8asm_readP4NodejjPj,@"STO_CUDA_ENTRY STV_DEFAULT"
_Z8asm_readP4NodejjPj:
.text._Z8asm_readP4NodejjPj:
        /* <DEDUP_REMOVED lines=12> */
.L_x_19:
        /* <DEDUP_REMOVED lines=18> */
[----:B------:R-:W1:Y:S02]  /*01e0*/  LDC.64 R6, c[0x0][0x390] ;  /* 0x0000e400ff067b82 */ /* 0x000e640000000a00 */
.L_x_18:
[----:B0-----:R-:W-:-:S05]  /*01f0*/  IMAD.WIDE R12, R15, 0x14, R4 ;  /* 0x000000140f0c7825 */ /* 0x001fca00078e0204 */
[----:B------:R-:W2:Y:S04]  /*0200*/  LDG.E R9, desc[UR6][R12.64] ;  /* 0x000000060c097981 */ /* 0x000ea8000c1e1900 */
[----:B------:R-:W3:Y:S01]  /*0210*/  LDG.E R11, desc[UR6][R12.64+0x4] ;  /* 0x000004060c0b7981 */ /* 0x000ee2000c1e1900 */
[----:B--2---:R-:W-:-:S04]  /*0220*/  IMAD.WIDE R8, R9, 0x14, R4 ;  /* 0x0000001409087825 */ /* 0x004fc800078e0204 */
[----:B---3--:R-:W-:Y:S02]  /*0230*/  IMAD.WIDE R10, R11, 0x14, R4 ;  /* 0x000000140b0a7825 */ /* 0x008fe400078e0204 */
[----:B------:R-:W2:Y:S04]  /*0240*/  LDG.E.STRONG.GPU R8, desc[UR6][R8.64+0x10] ;  /* 0x0000100608087981 */ /* 0x000ea8000c1ef900 */
[----:B------:R-:W2:Y:S01]  /*0250*/  LDG.E.STRONG.GPU R11, desc[UR6][R10.64+0x10] ;  /* 0x000010060a0b7981 */ /* 0x000ea2000c1ef900 */
        /* <DEDUP_REMOVED lines=10> */
[----:B------:R-:W-:-:S02]  /*0300*/  HFMA2 R11, -RZ, RZ, 0, 5.9604644775390625e-08 ;  /* 0x00000001ff0b7431 */ /* 0x000fc400000001ff */
[----:B-1----:R-:W-:-:S06]  /*0310*/  IMAD.WIDE R8, R15, 0x4, R6 ;  /* 0x000000040f087825 */ /* 0x002fcc00078e0206 */
[----:B------:R-:W2:Y:S02]  /*0320*/  ATOMG.E.ADD.STRONG.GPU PT, R8, desc[UR6][R8.64], R11 ;  /* 0x8000000b080879a8 */ /* 0x000ea400081ef106 */
[----:B--2---:R-:W-:-:S13]  /*0330*/  ISETP.NE.AND P1, PT, R8, RZ, PT ;  /* 0x000000ff0800720c */ /* 0x004fda0003f25270 */
[----:B------:R-:W-:Y:S05]  /*0340*/  @P1 BRA `(.L_x_18) ;  /* 0xfffffffc00a81947 */ /* 0x000fea000383ffff */
.L_x_17:
[----:B------:R-:W-:Y:S05]  /*0350*/  BSYNC B0 ;  /* 0x0000000000007941 */ /* 0x000fea0003800000 */
.L_x_16:
[----:B------:R-:W-:Y:S05]  /*0360*/  @!P0 BRA `(.L_x_19) ;  /* 0xfffffffc00548947 */ /* 0x000fea000383ffff */
[----:B------:R-:W-:Y:S05]  /*0370*/  EXIT ;  /* 0x000000000000794d */ /* 0x000fea0003800000 */
.L_x_20:
        /* <DEDUP_REMOVED lines=16> */
.L_x_49:


//--------------------- .text._Z23atomic_read_conditionalP4NodejjPj --------------------------
	.section	.text._Z23atomic_read_conditionalP4NodejjPj,"ax",@progbits
	.align	128
        .global         _Z23atomic_read_conditionalP4NodejjPj
        .type           _Z23atomic_read_conditionalP4NodejjPj,@function
        .size           _Z23atomic_read_conditionalP4NodejjPj,(.L_x_50 - _Z23atomic_read_conditionalP4NodejjPj)
        .other          _Z23atomic_read_conditionalP4NodejjPj,@"STO_CUDA_ENTRY STV_DEFAULT"
_Z23atomic_read_conditionalP4NodejjPj:
.text._Z23atomic_read_conditionalP4NodejjPj:
        /* <DEDUP_REMOVED lines=12> */
.L_x_28:
[----:B------:R-:W0:Y:S01]  /*00c0*/  LDC.64 R8, c[0x0][0x390] ;  /* 0x0000e400ff087b82 */ /* 0x000e220000000a00 */
[----:B------:R-:W-:-:S07]  /*00d0*/  HFMA2 R13, -RZ, RZ, 0, 1.1920928955078125e-07 ;  /* 0x00000002ff0d7431 */ /* 0x000fce00000001ff */
[----:B------:R-:W2:Y:S01]  /*00e0*/  LDC.64 R6, c[0x0][0x380] ;  /* 0x0000e000ff067b82 */ /* 0x000ea20000000a00 */
[----:B------:R-:W-:Y:S01]  /*00f0*/  MOV R15, 0x1 ;  /* 0x00000001000f7802 */ /* 0x000fe20000000f00 */
[----:B---3--:R-:W3:Y:S01]  /*0100*/  LDCU UR4, c[0x0][0x388] ;  /* 0x00007100ff0477ac */ /* 0x008ee20008000800 */
        /* <DEDUP_REMOVED lines=14> */
.L_x_27:
[----:B0--3--:R-:W-:-:S05]  /*01f0*/  IMAD.WIDE R10, R15, 0x14, R4 ;  /* 0x000000140f0a7825 */ /* 0x009fca00078e0204 */
[----:B------:R-:W2:Y:S04]  /*0200*/  LDG.E R9, desc[UR6][R10.64] ;  /* 0x000000060a097981 */ /* 0x000ea8000c1e1900 */
[----:B------:R-:W3:Y:S01]  /*0210*/  LDG.E R13, desc[UR6][R10.64+0x4] ;  /* 0x000004060a0d7981 */ /* 0x000ee2000c1e1900 */
[----:B--2---:R-:W-:-:S04]  /*0220*/  IMAD.WIDE R8, R9, 0x14, R4 ;  /* 0x0000001409087825 */ /* 0x004fc800078e0204 */
[----:B---3--:R-:W-:Y:S01]  /*0230*/  IMAD.WIDE R12, R13, 0x14, R4 ;  /* 0x000000140d0c7825 */ /* 0x008fe200078e0204 */
[----:B------:R-:W2:Y:S04]  /*0240*/  LDG.E R2, desc[UR6][R8.64+0x10] ;  /* 0x0000100608027981 */ /* 0x000ea8000c1e1900 */
[----:B------:R-:W3:Y:S01]  /*0250*/  LDG.E R17, desc[UR6][R12.64+0x10] ;  /* 0x000010060c117981 */ /* 0x000ee2000c1e1900 */
[----:B------:R-:W-:Y:S05]  /*0260*/  YIELD ;  /* 0x0000000000007946 */ /* 0x000fea0003800000 */
[----:B------:R-:W-:Y:S01]  /*0270*/  BSSY.RECONVERGENT B1, `(.L_x_23) ;  /* 0x0000005000017945 */ /* 0x000fe20003800200 */
[----:B--2---:R-:W-:-:S02]  /*0280*/  FSETP.NEU.AND P1, PT, R2, RZ, PT ;  /* 0x000000ff0200720b */ /* 0x004fc40003f2d000 */
[----:B---3--:R-:W-:-:S11]  /*0290*/  FSETP.NEU.AND P2, PT, R17, RZ, PT ;  /* 0x000000ff1100720b */ /* 0x008fd60003f4d000 */
[----:B------:R-:W-:Y:S05]  /*02a0*/  @P1 BRA `(.L_x_24) ;  /* 0x0000000000041947 */ /* 0x000fea0003800000 */
[----:B------:R0:W5:Y:S02]  /*02b0*/  ATOMG.E.ADD.F32.FTZ.RN.STRONG.GPU PT, R2, desc[UR6][R8.64+0x10], RZ ;  /* 0x800010ff080279a3 */ /* 0x000164000c1ef306 */
.L_x_24:
[----:B------:R-:W-:Y:S05]  /*02c0*/  BSYNC.RECONVERGENT B1 ;  /* 0x0000000000017941 */ /* 0x000fea0003800200 */
.L_x_23:
[----:B------:R-:W-:Y:S04]  /*02d0*/  BSSY.RECONVERGENT B1, `(.L_x_25) ;  /* 0x0000003000017945 */ /* 0x000fe80003800200 */
[----:B------:R-:W-:Y:S05]  /*02e0*/  @P2 BRA `(.L_x_26) ;  /* 0x0000000000042947 */ /* 0x000fea0003800000 */
[----:B------:R2:W5:Y:S02]  /*02f0*/  ATOMG.E.ADD.F32.FTZ.RN.STRONG.GPU PT, R17, desc[UR6][R12.64+0x10], RZ ;  /* 0x800010ff0c1179a3 */ /* 0x000564000c1ef306 */
.L_x_26:
[----:B------:R-:W-:Y:S05]  /*0300*/  BSYNC.RECONVERGENT B1 ;  /* 0x0000000000017941 */ /* 0x000fea0003800200 */
.L_x_25:
[----:B------:R-:W-:Y:S02]  /*0310*/  ISETP.NE.AND P1, PT, R15, RZ, PT ;  /* 0x000000ff0f00720c */ /* 0x000fe40003f25270 */
[----:B-----5:R-:W-:-:S05]  /*0320*/  FMNMX R17, R17, R2, PT ;  /* 0x0000000211117209 */ /* 0x020fca0003800000 */
[----:B------:R3:W-:Y:S06]  /*0330*/  STG.E desc[UR6][R10.64+0x10], R17 ;  /* 0x000010110a007986 */ /* 0x0007ec000c101906 */
[----:B------:R-:W-:Y:S05]  /*0340*/  @!P1 EXIT ;  /* 0x000000000000994d */ /* 0x000fea0003800000 */
[----:B------:R-:W-:Y:S06]  /*0350*/  MEMBAR.SC.GPU ;  /* 0x0000000000007992 */ /* 0x000fec0000002000 */
[----:B------:R-:W-:-:S00]  /*0360*/  ERRBAR ;  /* 0x00000000000079ab */ /* 0x000fc00000000000 */
[----:B------:R-:W-:Y:S06]  /*0370*/  CGAERRBAR ;  /* 0x00000000000075ab */ /* 0x000fec0000000000 */
[----:B------:R-:W-:Y:S04]  /*0380*/  CCTL.IVALL ;  /* 0x00000000ff00798f */ /* 0x000fe80002000000 */
[----:B------:R-:W0:Y:S01]  /*0390*/  LDG.E R15, desc[UR6][R10.64+0x8] ;  /* 0x000008060a0f7981 */ /* 0x000e22000c1e1900 */
[----:B--2---:R-:W-:-:S02]  /*03a0*/  IMAD.MOV.U32 R13, RZ, RZ, 0x1 ;  /* 0x00000001ff0d7424 */ /* 0x004fc400078e00ff */
[----:B01----:R-:W-:-:S06]  /*03b0*/  IMAD.WIDE R8, R15, 0x4, R6 ;  /* 0x000000040f087825 */ /* 0x003fcc00078e0206 */
[----:B------:R-:W2:Y:S02]  /*03c0*/  ATOMG.E.ADD.STRONG.GPU PT, R8, desc[UR6][R8.64], R13 ;  /* 0x8000000d080879a8 */ /* 0x000ea400081ef106 */
[----:B--2---:R-:W-:-:S13]  /*03d0*/  ISETP.NE.AND P1, PT, R8, RZ, PT ;  /* 0x000000ff0800720c */ /* 0x004fda0003f25270 */
[----:B------:R-:W-:Y:S05]  /*03e0*/  @P1 BRA `(.L_x_27) ;  /* 0xfffffffc00801947 */ /* 0x000fea000383ffff */
.L_x_22:
[----:B------:R-:W-:Y:S05]  /*03f0*/  BSYNC B0 ;  /* 0x0000000000007941 */ /* 0x000fea0003800000 */
.L_x_21:
[----:B------:R-:W-:Y:S05]  /*0400*/  @!P0 BRA `(.L_x_28) ;  /* 0xfffffffc002c8947 */ /* 0x000fea000383ffff */
[----:B------:R-:W-:Y:S05]  /*0410*/  EXIT ;  /* 0x000000000000794d */ /* 0x000fea0003800000 */
.L_x_29:
        /* <DEDUP_REMOVED lines=14> */
.L_x_50:


//--------------------- .text._Z11atomic_readP4NodejjPj --------------------------
	.section	.text._Z11atomic_readP4NodejjPj,"ax",@progbits
	.align	128
        .global         _Z11atomic_readP4NodejjPj
        .type           _Z11atomic_readP4NodejjPj,@function
        .size           _Z11atomic_readP4NodejjPj,(.L_x_51 - _Z11atomic_readP4NodejjPj)
        .other          _Z11atomic_readP4NodejjPj,@"STO_CUDA_ENTRY STV_DEFAULT"
_Z11atomic_readP4NodejjPj:
.text._Z11atomic_readP4NodejjPj:
        /* <DEDUP_REMOVED lines=12> */
.L_x_33:
        /* <DEDUP_REMOVED lines=19> */
.L_x_32:
[----:B0-----:R-:W-:-:S05]  /*01f0*/  IMAD.WIDE R12, R15, 0x14, R4 ;  /* 0x000000140f0c7825 */ /* 0x001fca00078e0204 */
[----:B------:R-:W2:Y:S04]  /*0200*/  LDG.E R9, desc[UR6][R12.64] ;  /* 0x000000060c097981 */ /* 0x000ea8000c1e1900 */
[----:B------:R-:W3:Y:S01]  /*0210*/  LDG.E R11, desc[UR6][R12.64+0x4] ;  /* 0x000004060c0b7981 */ /* 0x000ee2000c1e1900 */
[----:B------:R-:W-:Y:S05]  /*0220*/  YIELD ;  /* 0x0000000000007946 */ /* 0x000fea0003800000 */
[----:B--2---:R-:W-:-:S04]  /*0230*/  IMAD.WIDE R8, R9, 0x14, R4 ;  /* 0x0000001409087825 */ /* 0x004fc800078e0204 */
[----:B---3--:R-:W-:Y:S02]  /*0240*/  IMAD.WIDE R10, R11, 0x14, R4 ;  /* 0x000000140b0a7825 */ /* 0x008fe400078e0204 */
[----:B------:R-:W2:Y:S04]  /*0250*/  ATOMG.E.ADD.F32.FTZ.RN.STRONG.GPU PT, R8, desc[UR6][R8.64+0x10], RZ ;  /* 0x800010ff080879a3 */ /* 0x000ea8000c1ef306 */
[----:B------:R-:W2:Y:S01]  /*0260*/  ATOMG.E.ADD.F32.FTZ.RN.STRONG.GPU PT, R11, desc[UR6][R10.64+0x10], RZ ;  /* 0x800010ff0a0b79a3 */ /* 0x000ea2000c1ef306 */
[----:B------:R-:W-:Y:S02]  /*0270*/  ISETP.NE.AND P1, PT, R15, RZ, PT ;  /* 0x000000ff0f00720c */ /* 0x000fe40003f25270 */
[----:B--2---:R-:W-:-:S05]  /*0280*/  FMNMX R17, R8, R11, PT ;  /* 0x0000000b08117209 */ /* 0x004fca0003800000 */
[----:B------:R0:W-:Y:S06]  /*0290*/  STG.E desc[UR6][R12.64+0x10], R17 ;  /* 0x000010110c007986 */ /* 0x0001ec000c101906 */
        /* <DEDUP_REMOVED lines=11> */
.L_x_31:
[----:B------:R-:W-:Y:S05]  /*0350*/  BSYNC B0 ;  /* 0x0000000000007941 */ /* 0x000fea0003800000 */
.L_x_30:
[----:B------:R-:W-:Y:S05]  /*0360*/  @!P0 BRA `(.L_x_33) ;  /* 0xfffffffc00548947 */ /* 0x000fea000383ffff */
[----:B------:R-:W-:Y:S05]  /*0370*/  EXIT ;  /* 0x000000000000794d */ /* 0x000fea0003800000 */
.L_x_34:
        /* <DEDUP_REMOVED lines=16> */
.L_x_51:


//--------------------- .text._Z22separate_volatile_dataPK10NodeNoDataPVfjjPj --------------------------
	.section	.text._Z22separate_volatile_dataPK10NodeNoDataPVfjjPj,"ax",@progbits
	.align	128
        .global         _Z22separate_volatile_dataPK10NodeNoDataPVfjjPj
        .type           _Z22separate_volatile_dataPK10NodeNoDataPVfjjPj,@function
        .size           _Z22separate_volatile_dataPK10NodeNoDataPVfjjPj,(.L_x_52 - _Z22separate_volatile_dataPK10NodeNoDataPVfjjPj)
        .other          _Z22separate_volatile_dataPK10NodeNoDataPVfjjPj,@"STO_CUDA_ENTRY STV_DEFAULT"
_Z22separate_volatile_dataPK10NodeNoDataPVfjjPj:
.text._Z22separate_volatile_dataPK10NodeNoDataPVfjjPj:
        /* <DEDUP_REMOVED lines=12> */
.L_x_38:
        /* <DEDUP_REMOVED lines=20> */
.L_x_37:
[----:B-1----:R-:W-:-:S05]  /*0200*/  IMAD.WIDE R10, R19, 0x10, R6 ;  /* 0x00000010130a7825 */ /* 0x002fca00078e0206 */
[----:B------:R-:W2:Y:S04]  /*0210*/  LDG.E R13, desc[UR6][R10.64] ;  /* 0x000000060a0d7981 */ /* 0x000ea8000c1e1900 */
[----:B------:R-:W3:Y:S01]  /*0220*/  LDG.E R15, desc[UR6][R10.64+0x4] ;  /* 0x000004060a0f7981 */ /* 0x000ee2000c1e1900 */
[----:B--2---:R-:W-:-:S04]  /*0230*/  IMAD.WIDE R12, R13, 0x4, R8 ;  /* 0x000000040d0c7825 */ /* 0x004fc800078e0208 */
[--C-:B---3--:R-:W-:Y:S02]  /*0240*/  IMAD.WIDE R14, R15, 0x4, R8.reuse ;  /* 0x000000040f0e7825 */ /* 0x108fe400078e0208 */
[----:B------:R-:W2:Y:S04]  /*0250*/  LDG.E.STRONG.SYS R12, desc[UR6][R12.64] ;  /* 0x000000060c0c7981 */ /* 0x000ea8000c1f5900 */
[----:B------:R-:W2:Y:S01]  /*0260*/  LDG.E.STRONG.SYS R15, desc[UR6][R14.64] ;  /* 0x000000060e0f7981 */ /* 0x000ea2000c1f5900 */
[C---:B------:R-:W-:Y:S01]  /*0270*/  ISETP.NE.AND P1, PT, R19.reuse, RZ, PT ;  /* 0x000000ff1300720c */ /* 0x040fe20003f25270 */
[----:B------:R-:W-:Y:S01]  /*0280*/  IMAD.WIDE R16, R19, 0x4, R8 ;  /* 0x0000000413107825 */ /* 0x000fe200078e0208 */
[----:B------:R-:W-:Y:S05]  /*0290*/  YIELD ;  /* 0x0000000000007946 */ /* 0x000fea0003800000 */
[----:B--2---:R-:W-:-:S05]  /*02a0*/  FMNMX R21, R12, R15, PT ;  /* 0x0000000f0c157209 */ /* 0x004fca0003800000 */
[----:B------:R1:W-:Y:S01]  /*02b0*/  STG.E.STRONG.SYS desc[UR6][R16.64], R21 ;  /* 0x0000001510007986 */ /* 0x0003e2000c115906 */
        /* <DEDUP_REMOVED lines=11> */
.L_x_36:
[----:B------:R-:W-:Y:S05]  /*0370*/  BSYNC B0 ;  /* 0x0000000000007941 */ /* 0x000fea0003800000 */
.L_x_35:
[----:B------:R-:W-:Y:S05]  /*0380*/  @!P0 BRA `(.L_x_38) ;  /* 0xfffffffc004c8947 */ /* 0x000fea000383ffff */
[----:B------:R-:W-:Y:S05]  /*0390*/  EXIT ;  /* 0x000000000000794d */ /* 0x000fea0003800000 */
.L_x_39:
        /* <DEDUP_REMOVED lines=14> */
.L_x_52:


//--------------------- .text._Z13volatile_nodePV4NodejjPj --------------------------
	.section	.text._Z13volatile_nodePV4NodejjPj,"ax",@progbits
	.align	128
        .global         _Z13volatile_nodePV4NodejjPj
        .type           _Z13volatile_nodePV4NodejjPj,@function
        .size           _Z13volatile_nodePV4NodejjPj,(.L_x_53 - _Z13volatile_nodePV4NodejjPj)
        .other          _Z13volatile_nodePV4NodejjPj,@"STO_CUDA_ENTRY STV_DEFAULT"
_Z13volatile_nodePV4NodejjPj:
.text._Z13volatile_nodePV4NodejjPj:
        /* <DEDUP_REMOVED lines=12> */
.L_x_43:
        /* <DEDUP_REMOVED lines=8> */
[----:B------:R-:W2:Y:S02]  /*0140*/  LDG.E.STRONG.SYS R11, desc[UR6][R6.64+0x8] ;  /* 0x00000806060b7981 */ /* 0x000ea4000c1f5900 */
        /* <DEDUP_REMOVED lines=10> */
.L_x_42:
[----:B0-----:R-:W-:-:S05]  /*01f0*/  IMAD.WIDE R12, R15, 0x14, R4 ;  /* 0x000000140f0c7825 */ /* 0x001fca00078e0204 */
[----:B------:R-:W2:Y:S04]  /*0200*/  LDG.E.STRONG.SYS R9, desc[UR6][R12.64] ;  /* 0x000000060c097981 */ /* 0x000ea8000c1f5900 */
[----:B------:R-:W3:Y:S01]  /*0210*/  LDG.E.STRONG.SYS R11, desc[UR6][R12.64+0x4] ;  /* 0x000004060c0b7981 */ /* 0x000ee2000c1f5900 */
[----:B--2---:R-:W-:-:S04]  /*0220*/  IMAD.WIDE R8, R9, 0x14, R4 ;  /* 0x0000001409087825 */ /* 0x004fc800078e0204 */
[----:B---3--:R-:W-:Y:S02]  /*0230*/  IMAD.WIDE R10, R11, 0x14, R4 ;  /* 0x000000140b0a7825 */ /* 0x008fe400078e0204 */
[----:B------:R-:W2:Y:S04]  /*0240*/  LDG.E.STRONG.SYS R8, desc[UR6][R8.64+0x10] ;  /* 0x0000100608087981 */ /* 0x000ea8000c1f5900 */
[----:B------:R-:W2:Y:S01]  /*0250*/  LDG.E.STRONG.SYS R11, desc[UR6][R10.64+0x10] ;  /* 0x000010060a0b7981 */ /* 0x000ea2000c1f5900 */
[----:B------:R-:W-:Y:S01]  /*0260*/  ISETP.NE.AND P1, PT, R15, RZ, PT ;  /* 0x000000ff0f00720c */ /* 0x000fe20003f25270 */
[----:B------:R-:W-:Y:S05]  /*0270*/  YIELD ;  /* 0x0000000000007946 */ /* 0x000fea0003800000 */
[----:B--2---:R-:W-:-:S05]  /*0280*/  FMNMX R17, R8, R11, PT ;  /* 0x0000000b08117209 */ /* 0x004fca0003800000 */
[----:B------:R0:W-:Y:S02]  /*0290*/  STG.E.STRONG.SYS desc[UR6][R12.64+0x10], R17 ;  /* 0x000010110c007986 */ /* 0x0001e4000c115906 */
[----:B------:R-:W-:Y:S05]  /*02a0*/  @!P1 EXIT ;  /* 0x000000000000994d */ /* 0x000fea0003800000 */
[----:B------:R-:W-:Y:S06]  /*02b0*/  MEMBAR.SC.GPU ;  /* 0x0000000000007992 */ /* 0x000fec0000002000 */
[----:B------:R-:W-:-:S00]  /*02c0*/  ERRBAR ;  /* 0x00000000000079ab */ /* 0x000fc00000000000 */
[----:B------:R-:W-:Y:S06]  /*02d0*/  CGAERRBAR ;  /* 0x00000000000075ab */ /* 0x000fec0000000000 */
[----:B------:R-:W-:Y:S04]  /*02e0*/  CCTL.IVALL ;  /* 0x00000000ff00798f */ /* 0x000fe80002000000 */
[----:B------:R-:W1:Y:S01]  /*02f0*/  LDG.E.STRONG.SYS R15, desc[UR6][R12.64+0x8] ;  /* 0x000008060c0f7981 */ /* 0x000e62000c1f5900 */
[----:B------:R-:W-:-:S02]  /*0300*/  HFMA2 R11, -RZ, RZ, 0, 5.9604644775390625e-08 ;  /* 0x00000001ff0b7431 */ /* 0x000fc400000001ff */
[----:B-1----:R-:W-:-:S06]  /*0310*/  IMAD.WIDE R8, R15, 0x4, R6 ;  /* 0x000000040f087825 */ /* 0x002fcc00078e0206 */
[----:B------:R-:W2:Y:S02]  /*0320*/  ATOMG.E.ADD.STRONG.GPU PT, R8, desc[UR6][R8.64], R11 ;  /* 0x8000000b080879a8 */ /* 0x000ea400081ef106 */
[----:B--2---:R-:W-:-:S13]  /*0330*/  ISETP.NE.AND P1, PT, R8, RZ, PT ;  /* 0x000000ff0800720c */ /* 0x004fda0003f25270 */
[----:B------:R-:W-:Y:S05]  /*0340*/  @P1 BRA `(.L_x_42) ;  /* 0xfffffffc00a81947 */ /* 0x000fea000383ffff */
.L_x_41:
[----:B------:R-:W-:Y:S05]  /*0350*/  BSYNC B0 ;  /* 0x0000000000007941 */ /* 0x000fea0003800000 */
.L_x_40:
[----:B------:R-:W-:Y:S05]  /*0360*/  @!P0 BRA `(.L_x_43) ;  /* 0xfffffffc00548947 */ /* 0x000fea000383ffff */
[----:B------:R-:W-:Y:S05]  /*0370*/  EXIT ;  /* 0x000000000000794d */ /* 0x000fea0003800000 */
.L_x_44:
        /* <DEDUP_REMOVED lines=16> */
.L_x_53:


//--------------------- .nv.shared.reserved.0     --------------------------
	.section	.nv.shared.reserved.0,"aw",@nobits
	.weak		__nv_reservedSMEM_offset_0_alias
	.size		__nv_reservedSMEM_offset_0_alias, 0, 64
	.other		__nv_reservedSMEM_offset_0_alias,@"STO_CUDA_RESERVED_SHARED STV_DEFAULT"
__nv_reservedSMEM_offset_0_alias:
	.zero		0
	.zero		64


//--------------------- .nv.constant0._Z10sm_atomicsPV4NodejjPj --------------------------
	.section	.nv.constant0._Z10sm_atomicsPV4NodejjPj,"a",@progbits
	.sectionflags	@""
	.align	4
.nv.constant0._Z10sm_atomicsPV4NodejjPj:
	.zero		920


//--------------------- .nv.constant0._Z29separate_asm_read_conditionalPK10NodeNoDataPfjjPj --------------------------
	.section	.nv.constant0._Z29separate_asm_read_conditionalPK10NodeNoDataPfjjPj,"a",@progbits
	.sectionflags	@""
	.align	4
.nv.constant0._Z29separate_asm_read_conditionalPK10NodeNoDataPfjjPj:
	.zero		928


//--------------------- .nv.constant0._Z17separate_asm_readPK10NodeNoDataPfjjPj --------------------------
	.section	.nv.constant0._Z17separate_asm_readPK10NodeNoDataPfjjPj,"a",@progbits
	.sectionflags	@""
	.align	4
.nv.constant0._Z17separate_asm_readPK10NodeNoDataPfjjPj:
	.zero		928


//--------------------- .nv.constant0._Z20asm_read_conditionalP4NodejjPj --------------------------
	.section	.nv.constant0._Z20asm_read_conditionalP4NodejjPj,"a",@progbits
	.sectionflags	@""
	.align	4
.nv.constant0._Z20asm_read_conditionalP4NodejjPj:
	.zero		920


//--------------------- .nv.constant0._Z8asm_readP4NodejjPj --------------------------
	.section	.nv.constant0._Z8asm_readP4NodejjPj,"a",@progbits
	.sectionflags	@""
	.align	4
.nv.constant0._Z8asm_readP4NodejjPj:
	.zero		920


//--------------------- .nv.constant0._Z23atomic_read_conditionalP4NodejjPj --------------------------
	.section	.nv.constant0._Z23atomic_read_conditionalP4NodejjPj,"a",@progbits
	.sectionflags	@""
	.align	4
.nv.constant0._Z23atomic_read_conditionalP4NodejjPj:
	.zero		920


//--------------------- .nv.constant0._Z11atomic_readP4NodejjPj --------------------------
	.section	.nv.constant0._Z11atomic_readP4NodejjPj,"a",@progbits
	.sectionflags	@""
	.align	4
.nv.constant0._Z11atomic_readP4NodejjPj:
	.zero		920


//--------------------- .nv.constant0._Z22separate_volatile_dataPK10NodeNoDataPVfjjPj --------------------------
	.section	.nv.constant0._Z22separate_volatile_dataPK10NodeNoDataPVfjjPj,"a",@progbits
	.sectionflags	@""
	.align	4
.nv.constant0._Z22separate_volatile_dataPK10NodeNoDataPVfjjPj:
	.zero		928


//--------------------- .nv.constant0._Z13volatile_nodePV4NodejjPj --------------------------
	.section	.nv.constant0._Z13volatile_nodePV4NodejjPj,"a",@progbits
	.sectionflags	@""
	.align	4
.nv.constant0._Z13volatile_nodePV4NodejjPj:
	.zero		920


//--------------------- SYMBOLS --------------------------

	.type		.nv.reservedSmem.offset0,@object
	.size		.nv.reservedSmem.offset0,0x4
